def matmul_kernel(
    a_ptr,
    b_ptr,
    c_ptr,
    M,
    N,
    K,
    stride_am,
    stride_ak,
    stride_bk,
    stride_bn,
    stride_cm,
    stride_cn,
    BLOCK_M: tl.constexpr,
    BLOCK_N: tl.constexpr,
    BLOCK_K: tl.constexpr,
    GROUP_M: tl.constexpr,
):
    pid = tl.program_id(axis=0)
    num_pid_m = tl.cdiv(M, BLOCK_M)
    num_pid_n = tl.cdiv(N, BLOCK_N)
    num_pid_in_group = GROUP_M * num_pid_n
    group_id = pid // num_pid_in_group
    first_pid_m = group_id * GROUP_M
    group_size_m = min(num_pid_m - first_pid_m, GROUP_M)
    pid_m = first_pid_m + ((pid % num_pid_in_group) % group_size_m)
    pid_n = (pid % num_pid_in_group) // group_size_m

    offs_am = (pid_m * BLOCK_M + tl.arange(0, BLOCK_M)) % M
    offs_bn = (pid_n * BLOCK_N + tl.arange(0, BLOCK_N)) % N
    offs_k = tl.arange(0, BLOCK_K)
    a_ptrs = a_ptr + offs_am[:, None] * stride_am + offs_k[None, :] * stride_ak
    b_ptrs = b_ptr + offs_k[:, None] * stride_bk + offs_bn[None, :] * stride_bn

    acc = tl.zeros((BLOCK_M, BLOCK_N), dtype=tl.float32)
    for kk in range(0, tl.cdiv(K, BLOCK_K)):
        a = tl.load(a_ptrs, mask=offs_k[None, :] < K - kk * BLOCK_K, other=0.0)
        b = tl.load(b_ptrs, mask=offs_k[:, None] < K - kk * BLOCK_K, other=0.0)
        acc = tl.dot(a, b, acc)
        a_ptrs += BLOCK_K * stride_ak
        b_ptrs += BLOCK_K * stride_bk

    c = acc.to(c_ptr.dtype.element_ty)
    offs_cm = pid_m * BLOCK_M + tl.arange(0, BLOCK_M)
    offs_cn = pid_n * BLOCK_N + tl.arange(0, BLOCK_N)
    c_ptrs = c_ptr + offs_cm[:, None] * stride_cm + offs_cn[None, :] * stride_cn
    mask = (offs_cm[:, None] < M) & (offs_cn[None, :] < N)
    tl.store(c_ptrs, c, mask=mask)

# config = {"BLOCK_K": 32, "BLOCK_M": 512, "BLOCK_N": 128, "GROUP_M": 8, "arch": "sm_100", "dtype": "bf16", "num_ctas": 4, "num_stages": 3, "num_warps": 4}
# arch = sm_100


// ===== COMPILED SASS (sm_100a) =====

	.target	sm_100a

	.elftype	@"ET_EXEC"


//--------------------- .note.nv.tkinfo           --------------------------
	.section	.note.nv.tkinfo,"",@"SHT_NOTE"
	.sectionflags	@"SHF_NOTE_NV_TKINFO"
	.tkinfo
        /*0018*/ 	.word	0x00000081
        /*0030*/ 	.string	""
        /*0030*/ 	.string	"ptxas-blackwell"
        /*0030*/ 	.string	"Cuda compilation tools, release 12.9, V12.9.86"
        /*0030*/ 	.string	"Build cuda_12.9.r12.9/compiler.36037853_0"
        /*0030*/ 	.string	"-v  -suppress-debug-info  -lineinfo  -arch sm_100a "



//--------------------- .note.nv.cuver            --------------------------
	.section	.note.nv.cuver,"",@"SHT_NOTE"
	.sectionflags	@"SHF_NOTE_NV_CUVER"
        /*0018*/ 	.short	0x0001
        /*001a*/ 	.short	0x0064
        /*001c*/ 	.short	0x0001
        /*001e*/ 	.short	0x0000
        /*0020*/ 	.short	0x0001
        /*0022*/ 	.short	0x0000


//--------------------- .nv.info                  --------------------------
	.section	.nv.info,"",@"SHT_CUDA_INFO"
	.align	4


	//----- nvinfo : EIATTR_REGCOUNT
	.align		4
        /*0000*/ 	.byte	0x04, 0x2f
        /*0002*/ 	.short	(.L_4 - .L_3)
	.align		4
.L_3:
        /*0004*/ 	.word	index@(matmul_kernel)
        /*0008*/ 	.word	0x000000b7


	//----- nvinfo : EIATTR_FRAME_SIZE
	.align		4
.L_4:
        /*000c*/ 	.byte	0x04, 0x11
        /*000e*/ 	.short	(.L_6 - .L_5)
	.align		4
.L_5:
        /*0010*/ 	.word	index@($__internal_2_$__cuda_sm10x_tcgen05_guardrail_trap_unallocated_columns_being_dealloced)
        /*0014*/ 	.word	0x00000000


	//----- nvinfo : EIATTR_FRAME_SIZE
	.align		4
.L_6:
        /*0018*/ 	.byte	0x04, 0x11
        /*001a*/ 	.short	(.L_8 - .L_7)
	.align		4
.L_7:
        /*001c*/ 	.word	index@($__internal_1_$__cuda_sm10x_tcgen05_guardrail_trap_phase_invalid_during_alloc)
        /*0020*/ 	.word	0x00000000


	//----- nvinfo : EIATTR_FRAME_SIZE
	.align		4
.L_8:
        /*0024*/ 	.byte	0x04, 0x11
        /*0026*/ 	.short	(.L_10 - .L_9)
	.align		4
.L_9:
        /*0028*/ 	.word	index@($__internal_0_$__cuda_sm10x_tcgen05_guardrail_trap_col_being_dealloced_not_returned_by_alloc)
        /*002c*/ 	.word	0x00000000


	//----- nvinfo : EIATTR_FRAME_SIZE
	.align		4
.L_10:
        /*0030*/ 	.byte	0x04, 0x11
        /*0032*/ 	.short	(.L_12 - .L_11)
	.align		4
.L_11:
        /*0034*/ 	.word	index@(matmul_kernel)
        /*0038*/ 	.word	0x00000000


	//----- nvinfo : EIATTR_MIN_STACK_SIZE
	.align		4
.L_12:
        /*003c*/ 	.byte	0x04, 0x12
        /*003e*/ 	.short	(.L_14 - .L_13)
	.align		4
.L_13:
        /*0040*/ 	.word	index@(matmul_kernel)
        /*0044*/ 	.word	0x00000000
.L_14:


//--------------------- .nv.info.matmul_kernel    --------------------------
	.section	.nv.info.matmul_kernel,"",@"SHT_CUDA_INFO"
	.sectionflags	@""
	.align	4


	//----- nvinfo : EIATTR_CUDA_API_VERSION
	.align		4
        /*0000*/ 	.byte	0x04, 0x37
        /*0002*/ 	.short	(.L_16 - .L_15)
.L_15:
        /*0004*/ 	.word	0x00000081


	//----- nvinfo : EIATTR_KPARAM_INFO
	.align		4
.L_16:
        /*0008*/ 	.byte	0x04, 0x17
        /*000a*/ 	.short	(.L_18 - .L_17)
.L_17:
        /*000c*/ 	.word	0x00000000
        /*0010*/ 	.short	0x000d
        /*0012*/ 	.short	0x0048
        /*0014*/ 	.byte	0x00, 0xf4, 0x21, 0x00


	//----- nvinfo : EIATTR_KPARAM_INFO
	.align		4
.L_18:
        /*0018*/ 	.byte	0x04, 0x17
        /*001a*/ 	.short	(.L_20 - .L_19)
.L_19:
        /*001c*/ 	.word	0x00000000
        /*0020*/ 	.short	0x000c
        /*0022*/ 	.short	0x0040
        /*0024*/ 	.byte	0x00, 0xf4, 0x21, 0x00


	//----- nvinfo : EIATTR_KPARAM_INFO
	.align		4
.L_20:
        /*0028*/ 	.byte	0x04, 0x17
        /*002a*/ 	.short	(.L_22 - .L_21)
.L_21:
        /*002c*/ 	.word	0x00000000
        /*0030*/ 	.short	0x000b
        /*0032*/ 	.short	0x0038
        /*0034*/ 	.byte	0x00, 0xf0, 0x11, 0x00


	//----- nvinfo : EIATTR_KPARAM_INFO
	.align		4
.L_22:
        /*0038*/ 	.byte	0x04, 0x17
        /*003a*/ 	.short	(.L_24 - .L_23)
.L_23:
        /*003c*/ 	.word	0x00000000
        /*0040*/ 	.short	0x000a
        /*0042*/ 	.short	0x0034
        /*0044*/ 	.byte	0x00, 0xf0, 0x11, 0x00


	//----- nvinfo : EIATTR_KPARAM_INFO
	.align		4
.L_24:
        /*0048*/ 	.byte	0x04, 0x17
        /*004a*/ 	.short	(.L_26 - .L_25)
.L_25:
        /*004c*/ 	.word	0x00000000
        /*0050*/ 	.short	0x0009
        /*0052*/ 	.short	0x0030
        /*0054*/ 	.byte	0x00, 0xf0, 0x11, 0x00


	//----- nvinfo : EIATTR_KPARAM_INFO
	.align		4
.L_26:
        /*0058*/ 	.byte	0x04, 0x17
        /*005a*/ 	.short	(.L_28 - .L_27)
.L_27:
        /*005c*/ 	.word	0x00000000
        /*0060*/ 	.short	0x0008
        /*0062*/ 	.short	0x002c
        /*0064*/ 	.byte	0x00, 0xf0, 0x11, 0x00


	//----- nvinfo : EIATTR_KPARAM_INFO
	.align		4
.L_28:
        /*0068*/ 	.byte	0x04, 0x17
        /*006a*/ 	.short	(.L_30 - .L_29)
.L_29:
        /*006c*/ 	.word	0x00000000
        /*0070*/ 	.short	0x0007
        /*0072*/ 	.short	0x0028
        /*0074*/ 	.byte	0x00, 0xf0, 0x11, 0x00


	//----- nvinfo : EIATTR_KPARAM_INFO
	.align		4
.L_30:
        /*0078*/ 	.byte	0x04, 0x17
        /*007a*/ 	.short	(.L_32 - .L_31)
.L_31:
        /*007c*/ 	.word	0x00000000
        /*0080*/ 	.short	0x0006
        /*0082*/ 	.short	0x0024
        /*0084*/ 	.byte	0x00, 0xf0, 0x11, 0x00


	//----- nvinfo : EIATTR_KPARAM_INFO
	.align		4
.L_32:
        /*0088*/ 	.byte	0x04, 0x17
        /*008a*/ 	.short	(.L_34 - .L_33)
.L_33:
        /*008c*/ 	.word	0x00000000
        /*0090*/ 	.short	0x0005
        /*0092*/ 	.short	0x0020
        /*0094*/ 	.byte	0x00, 0xf0, 0x11, 0x00


	//----- nvinfo : EIATTR_KPARAM_INFO
	.align		4
.L_34:
        /*0098*/ 	.byte	0x04, 0x17
        /*009a*/ 	.short	(.L_36 - .L_35)
.L_35:
        /*009c*/ 	.word	0x00000000
        /*00a0*/ 	.short	0x0004
        /*00a2*/ 	.short	0x001c
        /*00a4*/ 	.byte	0x00, 0xf0, 0x11, 0x00


	//----- nvinfo : EIATTR_KPARAM_INFO
	.align		4
.L_36:
        /*00a8*/ 	.byte	0x04, 0x17
        /*00aa*/ 	.short	(.L_38 - .L_37)
.L_37:
        /*00ac*/ 	.word	0x00000000
        /*00b0*/ 	.short	0x0003
        /*00b2*/ 	.short	0x0018
        /*00b4*/ 	.byte	0x00, 0xf0, 0x11, 0x00


	//----- nvinfo : EIATTR_KPARAM_INFO
	.align		4
.L_38:
        /*00b8*/ 	.byte	0x04, 0x17
        /*00ba*/ 	.short	(.L_40 - .L_39)
.L_39:
        /*00bc*/ 	.word	0x00000000
        /*00c0*/ 	.short	0x0002
        /*00c2*/ 	.short	0x0010
        /*00c4*/ 	.byte	0x00, 0xf4, 0x21, 0x00


	//----- nvinfo : EIATTR_KPARAM_INFO
	.align		4
.L_40:
        /*00c8*/ 	.byte	0x04, 0x17
        /*00ca*/ 	.short	(.L_42 - .L_41)
.L_41:
        /*00cc*/ 	.word	0x00000000
        /*00d0*/ 	.short	0x0001
        /*00d2*/ 	.short	0x0008
        /*00d4*/ 	.byte	0x00, 0xf4, 0x21, 0x00


	//----- nvinfo : EIATTR_KPARAM_INFO
	.align		4
.L_42:
        /*00d8*/ 	.byte	0x04, 0x17
        /*00da*/ 	.short	(.L_44 - .L_43)
.L_43:
        /*00dc*/ 	.word	0x00000000
        /*00e0*/ 	.short	0x0000
        /*00e2*/ 	.short	0x0000
        /*00e4*/ 	.byte	0x00, 0xf4, 0x21, 0x00


	//----- nvinfo : EIATTR_EXPLICIT_CLUSTER
	.align		4
.L_44:
        /*00e8*/ 	.byte	0x01, 0x3e
	.zero		2


	//----- nvinfo : EIATTR_CTA_PER_CLUSTER
	.align		4
        /*00ec*/ 	.byte	0x04, 0x3d
        /*00ee*/ 	.short	(.L_46 - .L_45)
.L_45:
        /*00f0*/ 	.word	0x00000004
        /*00f4*/ 	.word	0x00000001
        /*00f8*/ 	.word	0x00000001


	//----- nvinfo : EIATTR_AT_ENTRY_FRAGMENTS
	.align		4
.L_46:
        /*00fc*/ 	.byte	0x04, 0x4f
        /*00fe*/ 	.short	(.L_48 - .L_47)


	//   ....[0]....
.L_47:
        /*0100*/ 	.word	0x00000004


	//----- nvinfo : EIATTR_RESERVED_SMEM_USED
	.align		4
.L_48:
        /*0104*/ 	.byte	0x01, 0x41
	.zero		2


	//----- nvinfo : EIATTR_SPARSE_MMA_MASK
	.align		4
        /*0108*/ 	.byte	0x03, 0x50
        /*010a*/ 	.short	0x0000


	//----- nvinfo : EIATTR_TCGEN05_1CTA_USED
	.align		4
        /*010c*/ 	.byte	0x01, 0x51
	.zero		2


	//----- nvinfo : EIATTR_MAXREG_COUNT
	.align		4
        /*0110*/ 	.byte	0x03, 0x1b
        /*0112*/ 	.short	0x00ff


	//----- nvinfo : EIATTR_NUM_BARRIERS
	.align		4
        /*0114*/ 	.byte	0x02, 0x4c
        /*0116*/ 	.byte	0x01
	.zero		1


	//----- nvinfo : EIATTR_INT_WARP_WIDE_INSTR_OFFSETS
	.align		4
        /*0118*/ 	.byte	0x04, 0x31
        /*011a*/ 	.short	(.L_50 - .L_49)


	//   ....[0]....
.L_49:
        /*011c*/ 	.word	0x00002a20


	//   ....[1]....
        /*0120*/ 	.word	0x00002a30


	//   ....[2]....
        /*0124*/ 	.word	0x00003f30


	//   ....[3]....
        /*0128*/ 	.word	0x0000a920


	//   ....[4]....
        /*012c*/ 	.word	0x0000a970


	//----- nvinfo : EIATTR_COOP_GROUP_MASK_REGIDS
	.align		4
.L_50:
        /*0130*/ 	.byte	0x04, 0x29
        /*0132*/ 	.short	(.L_52 - .L_51)


	//   ....[0]....
.L_51:
        /*0134*/ 	.word	0xffffffff


	//   ....[1]....
        /*0138*/ 	.word	0xffffffff


	//   ....[2]....
        /*013c*/ 	.word	0xffffffff


	//   ....[3]....
        /*0140*/ 	.word	0xffffffff


	//----- nvinfo : EIATTR_COOP_GROUP_INSTR_OFFSETS
	.align		4
.L_52:
        /*0144*/ 	.byte	0x04, 0x28
        /*0146*/ 	.short	(.L_54 - .L_53)


	//   ....[0]....
.L_53:
        /*0148*/ 	.word	0x00000070


	//   ....[1]....
        /*014c*/ 	.word	0x00000330


	//   ....[2]....
        /*0150*/ 	.word	0x0000a7b0


	//   ....[3]....
        /*0154*/ 	.word	0x0000aa20


	//----- nvinfo : EIATTR_VRC_CTA_INIT_COUNT
	.align		4
.L_54:
        /*0158*/ 	.byte	0x02, 0x4a
        /*015a*/ 	.byte	0x80
	.zero		1


	//----- nvinfo : EIATTR_MBARRIER_INSTR_OFFSETS
	.align		4
        /*015c*/ 	.byte	0x04, 0x39
        /*015e*/ 	.short	(.L_56 - .L_55)


	//   ....[0]....
.L_55:
        /*0160*/ 	.word	0x00002b40
        /*0164*/ 	.word	0x000000ff
        /*0168*/ 	.word	0x00000000
        /*016c*/ 	.short	0x0100
        /*016e*/ 	.byte	0x08
	.zero		1


	//   ....[1]....
        /*0170*/ 	.word	0x00003f70
        /*0174*/ 	.word	0x000000ff
        /*0178*/ 	.word	0x00004008
        /*017c*/ 	.short	0x0100
        /*017e*/ 	.byte	0x0b
	.zero		1


	//   ....[2]....
        /*0180*/ 	.word	0x00005c10
        /*0184*/ 	.word	0x000000ff
        /*0188*/ 	.word	0x00000000
        /*018c*/ 	.short	0x010a
        /*018e*/ 	.byte	0x08
	.zero		1


	//   ....[3]....
        /*0190*/ 	.word	0x000067f0
        /*0194*/ 	.word	0x000000ff
        /*0198*/ 	.word	0x00000000
        /*019c*/ 	.short	0x010a
        /*019e*/ 	.byte	0x08
	.zero		1


	//   ....[4]....
        /*01a0*/ 	.word	0x00006970
        /*01a4*/ 	.word	0x000000ff
        /*01a8*/ 	.word	0x00004000
        /*01ac*/ 	.short	0x0108
        /*01ae*/ 	.byte	0x0b
	.zero		1


	//   ....[5]....
        /*01b0*/ 	.word	0x00006a60
        /*01b4*/ 	.word	0x000000ff
        /*01b8*/ 	.word	0x00004008
        /*01bc*/ 	.short	0x0108
        /*01be*/ 	.byte	0x0b
	.zero		1


	//   ....[6]....
        /*01c0*/ 	.word	0x0000aa40
        /*01c4*/ 	.word	0x000000ff
        /*01c8*/ 	.word	0x00000000
        /*01cc*/ 	.short	0x010a
        /*01ce*/ 	.byte	0x08
	.zero		1


	//   ....[7]....
        /*01d0*/ 	.word	0x0000aa70
        /*01d4*/ 	.word	0x000000ff
        /*01d8*/ 	.word	0x00000000
        /*01dc*/ 	.short	0x010a
        /*01de*/ 	.byte	0x08
	.zero		1


	//----- nvinfo : EIATTR_NUM_MBARRIERS
	.align		4
.L_56:
        /*01e0*/ 	.byte	0x03, 0x38
        /*01e2*/ 	.short	0x0002


	//----- nvinfo : EIATTR_EXIT_INSTR_OFFSETS
	.align		4
        /*01e4*/ 	.byte	0x04, 0x1c
        /*01e6*/ 	.short	(.L_58 - .L_57)


	//   ....[0]....
.L_57:
        /*01e8*/ 	.word	0x0000aa30


	//----- nvinfo : EIATTR_REQNTID
	.align		4
.L_58:
        /*01ec*/ 	.byte	0x04, 0x10
        /*01ee*/ 	.short	(.L_60 - .L_59)
.L_59:
        /*01f0*/ 	.word	0x00000080
        /*01f4*/ 	.word	0x00000001
        /*01f8*/ 	.word	0x00000001


	//----- nvinfo : EIATTR_CRS_STACK_SIZE
	.align		4
.L_60:
        /*01fc*/ 	.byte	0x04, 0x1e
        /*01fe*/ 	.short	(.L_62 - .L_61)
.L_61:
        /*0200*/ 	.word	0x00000000


	//----- nvinfo : EIATTR_CBANK_PARAM_SIZE
	.align		4
.L_62:
        /*0204*/ 	.byte	0x03, 0x19
        /*0206*/ 	.short	0x0050


	//----- nvinfo : EIATTR_PARAM_CBANK
	.align		4
        /*0208*/ 	.byte	0x04, 0x0a
        /*020a*/ 	.short	(.L_64 - .L_63)
	.align		4
.L_63:
        /*020c*/ 	.word	index@(.nv.constant0.matmul_kernel)
        /*0210*/ 	.short	0x0380
        /*0212*/ 	.short	0x0050


	//----- nvinfo : EIATTR_SW_WAR
	.align		4
.L_64:
        /*0214*/ 	.byte	0x04, 0x36
        /*0216*/ 	.short	(.L_66 - .L_65)
.L_65:
        /*0218*/ 	.word	0x00000008
.L_66:


//--------------------- .nv.compat                --------------------------
	.section	.nv.compat,"",@"SHT_CUDA_COMPAT_INFO"
	.align	4
        /*0000*/ 	.byte	0x02, 0x02, 0x02, 0x00, 0x02, 0x05, 0x05, 0x00, 0x02, 0x03, 0x00, 0x00, 0x02, 0x06, 0x01, 0x00


//--------------------- .nv.callgraph             --------------------------
	.section	.nv.callgraph,"",@"SHT_CUDA_CALLGRAPH"
	.align	4
	.sectionentsize	8
	.align		4
        /*0000*/ 	.word	0x00000000
	.align		4
        /*0004*/ 	.word	0xffffffff
	.align		4
        /*0008*/ 	.word	0x00000000
	.align		4
        /*000c*/ 	.word	0xfffffffe
	.align		4
        /*0010*/ 	.word	0x00000000
	.align		4
        /*0014*/ 	.word	0xfffffffd
	.align		4
        /*0018*/ 	.word	0x00000000
	.align		4
        /*001c*/ 	.word	0xfffffffc


//--------------------- .text.matmul_kernel       --------------------------
	.section	.text.matmul_kernel,"ax",@progbits
	.align	128
        .global         matmul_kernel
        .type           matmul_kernel,@function
        .size           matmul_kernel,(.L_x_21 - matmul_kernel)
        .other          matmul_kernel,@"STO_CUDA_ENTRY STV_DEFAULT"
matmul_kernel:
.text.matmul_kernel:
[----:B------:R-:W0:Y:S01]  /*0000*/  LDC R1, c[0x0][0x37c] ;  /* 0x0000df00ff017b82 */ /* 0x000e220000000800 */
[----:B------:R-:W1:Y:S01]  /*0010*/  S2R R101, SR_TID.X ;  /* 0x0000000000657919 */ /* 0x000e620000002100 */
[----:B------:R-:W2:Y:S01]  /*0020*/  LDCU.64 UR22, c[0x0][0x358] ;  /* 0x00006b00ff1677ac */ /* 0x000ea20008000a00 */
[----:B-1----:R-:W-:-:S13]  /*0030*/  ISETP.GE.U32.AND P0, PT, R101, 0x20, PT ;  /* 0x000000206500780c */ /* 0x002fda0003f06070 */
[----:B------:R-:W-:Y:S02]  /*0040*/  VOTEU.ANY UP0, P0 ;  /* 0x0000000000ff7886 */ /* 0x000fe40000000100 */
[----:B0-2---:R-:W-:Y:S05]  /*0050*/  BRA.U UP0, `(.L_x_0) ;  /* 0x0000000100b87547 */ /* 0x005fea000b800000 */
[----:B------:R-:W0:Y:S01]  /*0060*/  S2UR UR6, SR_CgaCtaId ;  /* 0x00000000000679c3 */ /* 0x000e220000008800 */
[----:B------:R-:W-:Y:S01]  /*0070*/  NOP ;  /* 0x0000000000007918 */ /* 0x000fe20000000000 */
[----:B------:R-:W-:Y:S02]  /*0080*/  UMOV UR4, 0x40 ;  /* 0x0000004000047882 */ /* 0x000fe40000000000 */
[----:B0-----:R-:W-:-:S09]  /*0090*/  ULEA UR4, UR6, UR4, 0x18 ;  /* 0x0000000406047291 */ /* 0x001fd2000f8ec0ff */
[----:B------:R-:W0:Y:S01]  /*00a0*/  LDS.U8 R0, [UR4] ;  /* 0x00000004ff007984 */ /* 0x000e220008000000 */
[----:B------:R-:W-:Y:S02]  /*00b0*/  UMOV UR4, 0x400 ;  /* 0x0000040000047882 */ /* 0x000fe40000000000 */
[----:B------:R-:W-:Y:S01]  /*00c0*/  ULEA UR4, UR6, UR4, 0x18 ;  /* 0x0000000406047291 */ /* 0x000fe2000f8ec0ff */
[----:B0-----:R-:W-:-:S13]  /*00d0*/  ISETP.NE.AND P0, PT, R0, RZ, PT ;  /* 0x000000ff0000720c */ /* 0x001fda0003f05270 */
[----:B------:R-:W-:Y:S05]  /*00e0*/  @P0 BRA `(.L_x_1) ;  /* 0x00000000007c0947 */ /* 0x000fea0003800000 */
[----:B------:R-:W-:-:S13]  /*00f0*/  ELECT P0, URZ, PT ;  /* 0x0000000000ff782f */ /* 0x000fda0003800000 */
[----:B------:R-:W-:Y:S05]  /*0100*/  @!P0 BRA `(.L_x_2) ;  /* 0x0000000000848947 */ /* 0x000fea0003800000 */
[----:B------:R-:W-:Y:S01]  /*0110*/  UMOV UR5, 0x8 ;  /* 0x0000000800057882 */ /* 0x000fe20000000000 */
[----:B------:R-:W-:Y:S02]  /*0120*/  IMAD.MOV.U32 R4, RZ, RZ, 0x1 ;  /* 0x00000001ff047424 */ /* 0x000fe400078e00ff */
[----:B------:R-:W-:Y:S02]  /*0130*/  IMAD.MOV.U32 R5, RZ, RZ, 0xff ;  /* 0x000000ffff057424 */ /* 0x000fe400078e00ff */
[----:B------:R-:W-:Y:S04]  /*0140*/  DEPBAR.LE SB0, 0x36 ;  /* 0x00008d800000791a */ /* 0x000fe80000000000 */
[----:B------:R-:W0:Y:S02]  /*0150*/  UTCATOMSWS.FIND_AND_SET.ALIGN UP1, UR5, UR5 ;  /* 0x00000005000575e3 */ /* 0x000e240008020800 */
[----:B0-----:R-:W-:-:S04]  /*0160*/  PLOP3.LUT P0, PT, PT, PT, UP1, 0x80, 0x8 ;  /* 0x000000000008781c */ /* 0x001fc80003f0f018 */
[----:B------:R-:W-:-:S04]  /*0170*/  SEL R0, RZ, 0xffffffff, !P0 ;  /* 0xffffffffff007807 */ /* 0x000fc80004000000 */
[----:B------:R-:W-:Y:S01]  /*0180*/  ISETP.NE.AND P0, PT, R0, RZ, PT ;  /* 0x000000ff0000720c */ /* 0x000fe20003f05270 */
[----:B------:R-:W-:-:S12]  /*0190*/  IMAD.U32 R0, RZ, RZ, UR5 ;  /* 0x00000005ff007e24 */ /* 0x000fd8000f8e00ff */
[----:B------:R-:W-:Y:S05]  /*01a0*/  @P0 BRA `(.L_x_3) ;  /* 0x0000000000240947 */ /* 0x000fea0003800000 */
.L_x_4:
[----:B------:R-:W-:Y:S05]  /*01b0*/  NANOSLEEP 0x64 ;  /* 0x000000640000795d */ /* 0x000fea0003800000 */
[----:B------:R-:W-:-:S05]  /*01c0*/  UMOV UR5, 0x8 ;  /* 0x0000000800057882 */ /* 0x000fca0000000000 */
[----:B------:R-:W-:Y:S04]  /*01d0*/  DEPBAR.LE SB0, 0x36 ;  /* 0x00008d800000791a */ /* 0x000fe80000000000 */
[----:B------:R-:W0:Y:S02]  /*01e0*/  UTCATOMSWS.FIND_AND_SET.ALIGN UP1, UR5, UR5 ;  /* 0x00000005000575e3 */ /* 0x000e240008020800 */
[----:B0-----:R-:W-:-:S04]  /*01f0*/  PLOP3.LUT P0, PT, PT, PT, UP1, 0x80, 0x8 ;  /* 0x000000000008781c */ /* 0x001fc80003f0f018 */
[----:B------:R-:W-:-:S04]  /*0200*/  SEL R0, RZ, 0xffffffff, !P0 ;  /* 0xffffffffff007807 */ /* 0x000fc80004000000 */
[----:B------:R-:W-:Y:S01]  /*0210*/  ISETP.NE.AND P0, PT, R0, RZ, PT ;  /* 0x000000ff0000720c */ /* 0x000fe20003f05270 */
[----:B------:R-:W-:-:S12]  /*0220*/  IMAD.U32 R0, RZ, RZ, UR5 ;  /* 0x00000005ff007e24 */ /* 0x000fd8000f8e00ff */
[----:B------:R-:W-:Y:S05]  /*0230*/  @!P0 BRA `(.L_x_4) ;  /* 0xfffffffc00dc8947 */ /* 0x000fea000383ffff */
.L_x_3:
[C---:B------:R-:W-:Y:S01]  /*0240*/  VIADD R3, R0.reuse, 0x10 ;  /* 0x0000001000037836 */ /* 0x040fe20000000000 */
[----:B------:R-:W-:Y:S01]  /*0250*/  UMOV UR5, 0x50 ;  /* 0x0000005000057882 */ /* 0x000fe20000000000 */
[----:B------:R-:W-:Y:S01]  /*0260*/  SHF.L.U32 R2, R5, R0, RZ ;  /* 0x0000000005027219 */ /* 0x000fe200000006ff */
[----:B------:R-:W-:Y:S01]  /*0270*/  ULEA UR5, UR6, UR5, 0x18 ;  /* 0x0000000506057291 */ /* 0x000fe2000f8ec0ff */
[----:B------:R-:W-:Y:S01]  /*0280*/  IMAD.SHL.U32 R0, R0, 0x20, RZ ;  /* 0x0000002000007824 */ /* 0x000fe200078e00ff */
[----:B------:R-:W-:-:S04]  /*0290*/  SHF.L.U32 R3, R4, R3, RZ ;  /* 0x0000000304037219 */ /* 0x000fc800000006ff */
[----:B------:R-:W-:-:S05]  /*02a0*/  LOP3.LUT R2, R3, R2, RZ, 0xfc, !PT ;  /* 0x0000000203027212 */ /* 0x000fca00078efcff */
[----:B------:R0:W-:Y:S04]  /*02b0*/  ATOMS.OR RZ, [UR5], R2 ;  /* 0x00000002ffff798c */ /* 0x0001e8000b000005 */
[----:B------:R0:W-:Y:S01]  /*02c0*/  STS [UR4], R0 ;  /* 0x00000000ff007988 */ /* 0x0001e20008000804 */
[----:B------:R-:W-:Y:S05]  /*02d0*/  BRA `(.L_x_2) ;  /* 0x0000000000107947 */ /* 0x000fea0003800000 */
.L_x_1:
[----:B------:R-:W-:Y:S01]  /*02e0*/  IMAD.MOV.U32 R0, RZ, RZ, -0x1 ;  /* 0xffffffffff007424 */ /* 0x000fe200078e00ff */
[----:B------:R-:W-:-:S04]  /*02f0*/  MOV R2, 0x320 ;  /* 0x0000032000027802 */ /* 0x000fc80000000f00 */
[----:B------:R0:W-:Y:S03]  /*0300*/  STS [UR4], R0 ;  /* 0x00000000ff007988 */ /* 0x0001e60008000804 */
[----:B0-----:R-:W-:Y:S05]  /*0310*/  CALL.REL.NOINC `($__internal_1_$__cuda_sm10x_tcgen05_guardrail_trap_phase_invalid_during_alloc) ;  /* 0x000000a400ec7944 */ /* 0x001fea0003c00000 */
.L_x_2:
[----:B------:R-:W-:Y:S05]  /*0320*/  WARPSYNC.ALL ;  /* 0x0000000000007948 */ /* 0x000fea0003800000 */
[----:B------:R-:W-:Y:S01]  /*0330*/  NOP ;  /* 0x0000000000007918 */ /* 0x000fe20000000000 */
.L_x_0:
[----:B------:R-:W1:Y:S08]  /*0340*/  LDC.64 R44, c[0x0][0x398] ;  /* 0x0000e600ff2c7b82 */ /* 0x000e700000000a00 */
[----:B------:R-:W2:Y:S02]  /*0350*/  S2UR UR5, SR_CgaSize ;  /* 0x00000000000579c3 */ /* 0x000ea40000008a00 */
[----:B--2---:R-:W-:-:S12]  /*0360*/  UIMAD UR5, UR5, -0xa0, URZ ;  /* 0xffffff60050578a4 */ /* 0x004fd8000f8e02ff */
[----:B------:R-:W2:Y:S01]  /*0370*/  LDCU UR5, c[0x0][UR5+0x2b0] ;  /* 0x00005600050577ac */ /* 0x000ea20008000800 */
[----:B------:R-:W-:Y:S01]  /*0380*/  UMOV UR11, 0x400 ;  /* 0x00000400000b7882 */ /* 0x000fe20000000000 */
[----:B------:R-:W3:Y:S01]  /*0390*/  LDCU.128 UR16, c[0x0][0x380] ;  /* 0x00007000ff1077ac */ /* 0x000ee20008000c00 */
[----:B------:R-:W4:Y:S01]  /*03a0*/  S2UR UR4, SR_CTAID.X ;  /* 0x00000000000479c3 */ /* 0x000f220000002500 */
[----:B------:R-:W-:-:S07]  /*03b0*/  UMOV UR7, 0x1 ;  /* 0x0000000100077882 */ /* 0x000fce0000000000 */
[----:B------:R-:W5:Y:S01]  /*03c0*/  LDC.64 R84, c[0x0][0x3a8] ;  /* 0x0000ea00ff547b82 */ /* 0x000f620000000a00 */
[----:B01----:R-:W-:Y:S01]  /*03d0*/  VIADD R0, R45, 0x7f ;  /* 0x0000007f2d007836 */ /* 0x003fe20000000000 */
[----:B------:R-:W-:Y:S02]  /*03e0*/  IABS R16, R44 ;  /* 0x0000002c00107213 */ /* 0x000fe40000000000 */
[----:B------:R-:W-:Y:S02]  /*03f0*/  LOP3.LUT R43, RZ, R45, RZ, 0x33, !PT ;  /* 0x0000002dff2b7212 */ /* 0x000fe400078e33ff */
[----:B------:R-:W-:Y:S02]  /*0400*/  SHF.R.S32.HI R3, RZ, 0x1f, R0 ;  /* 0x0000001fff037819 */ /* 0x000fe40000011400 */
[----:B----4-:R-:W-:Y:S02]  /*0410*/  I2FP.F32.U32 R5, UR4 ;  /* 0x0000000400057c45 */ /* 0x010fe40008201000 */
[----:B------:R-:W-:-:S03]  /*0420*/  LEA.HI R3, R3, R0, RZ, 0x7 ;  /* 0x0000000003037211 */ /* 0x000fc600078f38ff */
[----:B--2---:R-:W-:Y:S01]  /*0430*/  FMUL R5, R5, UR5 ;  /* 0x0000000505057c20 */ /* 0x004fe20008400000 */
[----:B------:R-:W-:Y:S01]  /*0440*/  SHF.R.S32.HI R3, RZ, 0x7, R3 ;  /* 0x00000007ff037819 */ /* 0x000fe20000011403 */
[----:B------:R-:W0:Y:S01]  /*0450*/  S2UR UR5, SR_CgaCtaId ;  /* 0x00000000000579c3 */ /* 0x000e220000008800 */
[----:B-----5:R-:W-:-:S03]  /*0460*/  IMAD R75, R84, 0x1e, RZ ;  /* 0x0000001e544b7824 */ /* 0x020fc600078e02ff */
[----:B------:R-:W-:Y:S01]  /*0470*/  IMAD.SHL.U32 R4, R3, 0x8, RZ ;  /* 0x0000000803047824 */ /* 0x000fe200078e00ff */
[----:B------:R-:W-:Y:S04]  /*0480*/  F2I.U32.TRUNC.NTZ R5, R5 ;  /* 0x0000000500057305 */ /* 0x000fe8000020f000 */
[----:B------:R-:W-:-:S04]  /*0490*/  IABS R7, R4 ;  /* 0x0000000400077213 */ /* 0x000fc80000000000 */
[----:B------:R-:W1:Y:S01]  /*04a0*/  I2F.RP R0, R7 ;  /* 0x0000000700007306 */ /* 0x000e620000209400 */
[----:B0-----:R-:W-:Y:S02]  /*04b0*/  USHF.L.U32 UR4, UR5, 0x7, URZ ;  /* 0x0000000705047899 */ /* 0x001fe400080006ff */
[----:B------:R-:W-:-:S05]  /*04c0*/  ULEA UR11, UR5, UR11, 0x18 ;  /* 0x0000000b050b7291 */ /* 0x000fca000f8ec0ff */
[----:B-1----:R-:W0:Y:S01]  /*04d0*/  MUFU.RCP R0, R0 ;  /* 0x0000000000007308 */ /* 0x002e220000001000 */
[----:B------:R-:W-:Y:S02]  /*04e0*/  ULOP3.LUT UR4, UR4, 0x180, URZ, 0xc0, !UPT ;  /* 0x0000018004047892 */ /* 0x000fe4000f8ec0ff */
[----:B------:R-:W-:Y:S01]  /*04f0*/  UIADD3 UR8, UPT, UPT, UR11, 0x4000, URZ ;  /* 0x000040000b087890 */ /* 0x000fe2000fffe0ff */
[----:B0-----:R-:W-:Y:S01]  /*0500*/  VIADD R2, R0, 0xffffffe ;  /* 0x0ffffffe00027836 */ /* 0x001fe20000000000 */
[----:B------:R-:W-:-:S03]  /*0510*/  IABS R0, R5 ;  /* 0x0000000500007213 */ /* 0x000fc60000000000 */
[----:B------:R0:W1:Y:S02]  /*0520*/  F2I.FTZ.U32.TRUNC.NTZ R3, R2 ;  /* 0x0000000200037305 */ /* 0x000064000021f000 */
[----:B0-----:R-:W-:Y:S02]  /*0530*/  IMAD.MOV.U32 R2, RZ, RZ, RZ ;  /* 0x000000ffff027224 */ /* 0x001fe400078e00ff */
[----:B-1----:R-:W-:-:S04]  /*0540*/  IMAD.MOV R6, RZ, RZ, -R3 ;  /* 0x000000ffff067224 */ /* 0x002fc800078e0a03 */
[----:B------:R-:W-:Y:S01]  /*0550*/  IMAD R9, R6, R7, RZ ;  /* 0x0000000706097224 */ /* 0x000fe200078e02ff */
[----:B------:R-:W-:-:S03]  /*0560*/  IABS R6, R4 ;  /* 0x0000000400067213 */ /* 0x000fc60000000000 */
[----:B------:R-:W-:-:S04]  /*0570*/  IMAD.HI.U32 R3, R3, R9, R2 ;  /* 0x0000000903037227 */ /* 0x000fc800078e0002 */
[----:B------:R-:W-:Y:S02]  /*0580*/  IMAD.MOV R2, RZ, RZ, -R6 ;  /* 0x000000ffff027224 */ /* 0x000fe400078e0a06 */
[----:B------:R-:W-:-:S04]  /*0590*/  IMAD.HI.U32 R3, R3, R0, RZ ;  /* 0x0000000003037227 */ /* 0x000fc800078e00ff */
[----:B------:R-:W-:Y:S01]  /*05a0*/  IMAD R0, R3, R2, R0 ;  /* 0x0000000203007224 */ /* 0x000fe200078e0200 */
[----:B------:R-:W-:Y:S04]  /*05b0*/  BAR.SYNC.DEFER_BLOCKING 0x0 ;  /* 0x0000000000007b1d */ /* 0x000fe80000010000 */
[----:B------:R-:W-:-:S13]  /*05c0*/  ISETP.GT.U32.AND P1, PT, R7, R0, PT ;  /* 0x000000000700720c */ /* 0x000fda0003f24070 */
[----:B------:R-:W-:Y:S02]  /*05d0*/  @!P1 IMAD.IADD R0, R0, 0x1, -R7 ;  /* 0x0000000100009824 */ /* 0x000fe400078e0a07 */
[----:B------:R-:W-:Y:S01]  /*05e0*/  @!P1 VIADD R3, R3, 0x1 ;  /* 0x0000000103039836 */ /* 0x000fe20000000000 */
[----:B------:R-:W-:Y:S02]  /*05f0*/  ISETP.NE.AND P1, PT, R4, RZ, PT ;  /* 0x000000ff0400720c */ /* 0x000fe40003f25270 */
[----:B------:R-:W-:Y:S02]  /*0600*/  ISETP.GE.U32.AND P0, PT, R0, R7, PT ;  /* 0x000000070000720c */ /* 0x000fe40003f06070 */
[----:B------:R-:W-:-:S04]  /*0610*/  LOP3.LUT R0, R5, R4, RZ, 0x3c, !PT ;  /* 0x0000000405007212 */ /* 0x000fc800078e3cff */
[----:B------:R-:W-:Y:S01]  /*0620*/  ISETP.GE.AND P2, PT, R0, RZ, PT ;  /* 0x000000ff0000720c */ /* 0x000fe20003f46270 */
[----:B------:R-:W-:-:S06]  /*0630*/  VIADD R0, R44, 0x1ff ;  /* 0x000001ff2c007836 */ /* 0x000fcc0000000000 */
[----:B------:R-:W-:-:S04]  /*0640*/  @P0 VIADD R3, R3, 0x1 ;  /* 0x0000000103030836 */ /* 0x000fc80000000000 */
[----:B------:R-:W-:Y:S01]  /*0650*/  IMAD.MOV.U32 R2, RZ, RZ, R3 ;  /* 0x000000ffff027224 */ /* 0x000fe200078e0003 */
[----:B------:R-:W-:-:S03]  /*0660*/  SHF.R.S32.HI R3, RZ, 0x1f, R0 ;  /* 0x0000001fff037819 */ /* 0x000fc60000011400 */
[----:B------:R-:W-:Y:S01]  /*0670*/  @!P2 IMAD.MOV R2, RZ, RZ, -R2 ;  /* 0x000000ffff02a224 */ /* 0x000fe200078e0a02 */
[----:B------:R-:W-:Y:S02]  /*0680*/  @!P1 LOP3.LUT R2, RZ, R4, RZ, 0x33, !PT ;  /* 0x00000004ff029212 */ /* 0x000fe400078e33ff */
[----:B------:R-:W-:-:S03]  /*0690*/  LEA.HI R3, R3, R0, RZ, 0x9 ;  /* 0x0000000003037211 */ /* 0x000fc600078f48ff */
[----:B------:R-:W-:Y:S02]  /*06a0*/  IMAD.SHL.U32 R10, R2, 0x8, RZ ;  /* 0x00000008020a7824 */ /* 0x000fe400078e00ff */
[----:B------:R-:W-:-:S03]  /*06b0*/  IMAD.MOV R2, RZ, RZ, -R2 ;  /* 0x000000ffff027224 */ /* 0x000fc600078e0a02 */
[----:B------:R-:W-:Y:S01]  /*06c0*/  LEA.HI.SX32 R3, R3, -R10, 0x17 ;  /* 0x8000000a03037211 */ /* 0x000fe200078fbaff */
[----:B------:R-:W-:-:S03]  /*06d0*/  IMAD R8, R4, R2, R5 ;  /* 0x0000000204087224 */ /* 0x000fc600078e0205 */
[----:B------:R-:W-:Y:S02]  /*06e0*/  VIMNMX R11, PT, PT, R3, 0x8, PT ;  /* 0x00000008030b7848 */ /* 0x000fe40003fe0100 */
[----:B------:R-:W-:Y:S02]  /*06f0*/  IABS R9, R8 ;  /* 0x0000000800097213 */ /* 0x000fe40000000000 */
[-C--:B------:R-:W-:Y:S02]  /*0700*/  IABS R7, R11.reuse ;  /* 0x0000000b00077213 */ /* 0x080fe40000000000 */
[----:B------:R-:W-:Y:S02]  /*0710*/  IABS R4, R11 ;  /* 0x0000000b00047213 */ /* 0x000fe40000000000 */
[----:B------:R-:W0:Y:S08]  /*0720*/  I2F.RP R0, R7 ;  /* 0x0000000700007306 */ /* 0x000e300000209400 */
[----:B0-----:R-:W0:Y:S02]  /*0730*/  MUFU.RCP R0, R0 ;  /* 0x0000000000007308 */ /* 0x001e240000001000 */
[----:B0-----:R-:W-:-:S02]  /*0740*/  VIADD R3, R0, 0xffffffe ;  /* 0x0ffffffe00037836 */ /* 0x001fc40000000000 */
[----:B------:R-:W-:-:S04]  /*0750*/  IMAD.MOV R0, RZ, RZ, -R4 ;  /* 0x000000ffff007224 */ /* 0x000fc800078e0a04 */
[----:B------:R-:W0:Y:S08]  /*0760*/  I2F.RP R4, R16 ;  /* 0x0000001000047306 */ /* 0x000e300000209400 */
[----:B------:R-:W1:Y:S08]  /*0770*/  F2I.FTZ.U32.TRUNC.NTZ R3, R3 ;  /* 0x0000000300037305 */ /* 0x000e70000021f000 */
[----:B0-----:R-:W0:Y:S01]  /*0780*/  MUFU.RCP R4, R4 ;  /* 0x0000000400047308 */ /* 0x001e220000001000 */
[----:B-1----:R-:W-:-:S04]  /*0790*/  IMAD.MOV R6, RZ, RZ, -R3 ;  /* 0x000000ffff067224 */ /* 0x002fc800078e0a03 */
[----:B------:R-:W-:-:S04]  /*07a0*/  IMAD.MOV.U32 R2, RZ, RZ, R6 ;  /* 0x000000ffff027224 */ /* 0x000fc800078e0006 */
[----:B------:R-:W-:Y:S02]  /*07b0*/  IMAD R5, R2, R7, RZ ;  /* 0x0000000702057224 */ /* 0x000fe400078e02ff */
[----:B------:R-:W-:-:S04]  /*07c0*/  IMAD.MOV.U32 R2, RZ, RZ, RZ ;  /* 0x000000ffff027224 */ /* 0x000fc800078e00ff */
[----:B------:R-:W-:Y:S01]  /*07d0*/  IMAD.HI.U32 R2, R3, R5, R2 ;  /* 0x0000000503027227 */ /* 0x000fe200078e0002 */
[----:B------:R-:W-:-:S03]  /*07e0*/  IABS R3, R45 ;  /* 0x0000002d00037213 */ /* 0x000fc60000000000 */
[----:B0-----:R-:W-:Y:S01]  /*07f0*/  VIADD R5, R4, 0xffffffe ;  /* 0x0ffffffe04057836 */ /* 0x001fe20000000000 */
[----:B------:R-:W0:Y:S01]  /*0800*/  I2F.RP R6, R3 ;  /* 0x0000000300067306 */ /* 0x000e220000209400 */
[----:B------:R-:W-:-:S04]  /*0810*/  IMAD.HI.U32 R2, R2, R9, RZ ;  /* 0x0000000902027227 */ /* 0x000fc800078e00ff */
[----:B------:R-:W-:Y:S02]  /*0820*/  IMAD R0, R2, R0, R9 ;  /* 0x0000000002007224 */ /* 0x000fe400078e0209 */
[----:B------:R-:W-:Y:S01]  /*0830*/  IMAD.MOV.U32 R4, RZ, RZ, RZ ;  /* 0x000000ffff047224 */ /* 0x000fe200078e00ff */
[----:B------:R-:W-:Y:S02]  /*0840*/  F2I.FTZ.U32.TRUNC.NTZ R5, R5 ;  /* 0x0000000500057305 */ /* 0x000fe4000021f000 */
[----:B------:R-:W-:-:S06]  /*0850*/  ISETP.GT.U32.AND P1, PT, R7, R0, PT ;  /* 0x000000000700720c */ /* 0x000fcc0003f24070 */
[----:B0-----:R-:W0:Y:S07]  /*0860*/  MUFU.RCP R6, R6 ;  /* 0x0000000600067308 */ /* 0x001e2e0000001000 */
[----:B------:R-:W-:Y:S02]  /*0870*/  @!P1 IMAD.IADD R0, R0, 0x1, -R7 ;  /* 0x0000000100009824 */ /* 0x000fe400078e0a07 */
[----:B------:R-:W-:Y:S01]  /*0880*/  @!P1 VIADD R2, R2, 0x1 ;  /* 0x0000000102029836 */ /* 0x000fe20000000000 */
[----:B------:R-:W-:-:S02]  /*0890*/  ISETP.NE.AND P1, PT, R11, RZ, PT ;  /* 0x000000ff0b00720c */ /* 0x000fc40003f25270 */
[----:B------:R-:W-:Y:S02]  /*08a0*/  ISETP.GE.U32.AND P0, PT, R0, R7, PT ;  /* 0x000000070000720c */ /* 0x000fe40003f06070 */
[----:B------:R-:W-:-:S04]  /*08b0*/  LOP3.LUT R0, R8, R11, RZ, 0x3c, !PT ;  /* 0x0000000b08007212 */ /* 0x000fc800078e3cff */
[----:B------:R-:W-:-:S07]  /*08c0*/  ISETP.GE.AND P2, PT, R0, RZ, PT ;  /* 0x000000ff0000720c */ /* 0x000fce0003f46270 */
[----:B------:R-:W-:-:S04]  /*08d0*/  @P0 VIADD R2, R2, 0x1 ;  /* 0x0000000102020836 */ /* 0x000fc80000000000 */
[----:B------:R-:W-:-:S04]  /*08e0*/  IMAD.MOV.U32 R12, RZ, RZ, R2 ;  /* 0x000000ffff0c7224 */ /* 0x000fc800078e0002 */
[----:B------:R-:W-:Y:S01]  /*08f0*/  @!P2 IMAD.MOV R12, RZ, RZ, -R12 ;  /* 0x000000ffff0ca224 */ /* 0x000fe200078e0a0c */
[----:B------:R-:W-:-:S05]  /*0900*/  @!P1 LOP3.LUT R12, RZ, R11, RZ, 0x33, !PT ;  /* 0x0000000bff0c9212 */ /* 0x000fca00078e33ff */
[----:B------:R-:W-:-:S04]  /*0910*/  IMAD.MOV R0, RZ, RZ, -R12 ;  /* 0x000000ffff007224 */ /* 0x000fc800078e0a0c */
[----:B------:R-:W-:Y:S02]  /*0920*/  IMAD R0, R11, R0, R8 ;  /* 0x000000000b007224 */ /* 0x000fe400078e0208 */
[----:B0-----:R-:W-:Y:S01]  /*0930*/  VIADD R8, R6, 0xffffffe ;  /* 0x0ffffffe06087836 */ /* 0x001fe20000000000 */
[----:B------:R-:W-:Y:S01]  /*0940*/  LOP3.LUT R6, R101, 0x7f, RZ, 0xc0, !PT ;  /* 0x0000007f65067812 */ /* 0x000fe200078ec0ff */
[----:B------:R-:W-:Y:S02]  /*0950*/  IMAD.IADD R0, R10, 0x1, R0 ;  /* 0x000000010a007824 */ /* 0x000fe400078e0200 */
[----:B------:R-:W0:Y:S01]  /*0960*/  F2I.FTZ.U32.TRUNC.NTZ R9, R8 ;  /* 0x0000000800097305 */ /* 0x000e22000021f000 */
[----:B------:R-:W-:Y:S02]  /*0970*/  IMAD.MOV R11, RZ, RZ, -R5 ;  /* 0x000000ffff0b7224 */ /* 0x000fe400078e0a05 */
[----:B------:R-:W-:Y:S02]  /*0980*/  LEA R7, R0, UR4, 0x9 ;  /* 0x0000000400077c11 */ /* 0x000fe4000f8e48ff */
[----:B------:R-:W-:-:S03]  /*0990*/  SHF.R.U32.HI R0, RZ, 0x5, R101 ;  /* 0x00000005ff007819 */ /* 0x000fc60000011665 */
[----:B------:R-:W-:Y:S02]  /*09a0*/  IMAD.IADD R2, R6, 0x1, R7 ;  /* 0x0000000106027824 */ /* 0x000fe400078e0207 */
[----:B------:R-:W-:-:S03]  /*09b0*/  IMAD R7, R11, R16, RZ ;  /* 0x000000100b077224 */ /* 0x000fc600078e02ff */
[----:B------:R-:W-:Y:S01]  /*09c0*/  IABS R10, R2 ;  /* 0x00000002000a7213 */ /* 0x000fe20000000000 */
[----:B------:R-:W-:Y:S01]  /*09d0*/  IMAD.HI.U32 R4, R5, R7, R4 ;  /* 0x0000000705047227 */ /* 0x000fe200078e0004 */
[----:B------:R-:W-:-:S03]  /*09e0*/  SGXT.U32 R5, R0, 0x2 ;  /* 0x000000020005781a */ /* 0x000fc60000000000 */
[----:B------:R-:W-:Y:S02]  /*09f0*/  IMAD.SHL.U32 R0, R12, 0x80, RZ ;  /* 0x000000800c007824 */ /* 0x000fe400078e00ff */
[----:B------:R-:W-:Y:S02]  /*0a00*/  IMAD.MOV.U32 R7, RZ, RZ, R10 ;  /* 0x000000ffff077224 */ /* 0x000fe400078e000a */
[----:B0-----:R-:W-:Y:S01]  /*0a10*/  IMAD.MOV R8, RZ, RZ, -R9 ;  /* 0x000000ffff087224 */ /* 0x001fe200078e0a09 */
[----:B------:R-:W-:Y:S01]  /*0a20*/  LOP3.LUT R5, R0, R5, RZ, 0xfc, !PT ;  /* 0x0000000500057212 */ /* 0x000fe200078efcff */
[----:B------:R-:W-:-:S03]  /*0a30*/  IMAD.HI.U32 R4, R4, R7, RZ ;  /* 0x0000000704047227 */ /* 0x000fc600078e00ff */
[C---:B------:R-:W-:Y:S01]  /*0a40*/  LOP3.LUT R15, R5.reuse, 0x4, RZ, 0xfc, !PT ;  /* 0x00000004050f7812 */ /* 0x040fe200078efcff */
[----:B------:R-:W-:Y:S01]  /*0a50*/  IMAD R11, R8, R3, RZ ;  /* 0x00000003080b7224 */ /* 0x000fe200078e02ff */
[----:B------:R-:W-:Y:S01]  /*0a60*/  LOP3.LUT R17, R5, 0x8, RZ, 0xfc, !PT ;  /* 0x0000000805117812 */ /* 0x000fe200078efcff */
[----:B------:R-:W-:Y:S01]  /*0a70*/  IMAD.MOV.U32 R8, RZ, RZ, RZ ;  /* 0x000000ffff087224 */ /* 0x000fe200078e00ff */
[----:B------:R-:W-:Y:S01]  /*0a80*/  IABS R10, R15 ;  /* 0x0000000f000a7213 */ /* 0x000fe20000000000 */
[----:B------:R-:W-:Y:S01]  /*0a90*/  IMAD.MOV R4, RZ, RZ, -R4 ;  /* 0x000000ffff047224 */ /* 0x000fe200078e0a04 */
[----:B------:R-:W-:Y:S01]  /*0aa0*/  IABS R12, R17 ;  /* 0x00000011000c7213 */ /* 0x000fe20000000000 */
[----:B------:R-:W-:Y:S01]  /*0ab0*/  IMAD.HI.U32 R8, R9, R11, R8 ;  /* 0x0000000b09087227 */ /* 0x000fe200078e0008 */
[----:B------:R-:W-:Y:S02]  /*0ac0*/  SHF.R.U32.HI R9, RZ, 0x5, R101 ;  /* 0x00000005ff097819 */ /* 0x000fe40000011665 */
[----:B------:R-:W-:Y:S01]  /*0ad0*/  LOP3.LUT R18, R5, 0xc, RZ, 0xfc, !PT ;  /* 0x0000000c05127812 */ /* 0x000fe200078efcff */
[----:B------:R-:W-:Y:S01]  /*0ae0*/  IMAD R7, R16, R4, R7 ;  /* 0x0000000410077224 */ /* 0x000fe200078e0207 */
[----:B------:R-:W-:Y:S01]  /*0af0*/  R2UR UR9, R9 ;  /* 0x00000000090972ca */ /* 0x000fe200000e0000 */
[----:B------:R-:W-:Y:S01]  /*0b00*/  IMAD.HI.U32 R4, R8, R10, RZ ;  /* 0x0000000a08047227 */ /* 0x000fe200078e00ff */
[----:B------:R-:W-:-:S02]  /*0b10*/  IABS R13, R18 ;  /* 0x00000012000d7213 */ /* 0x000fc40000000000 */
[----:B------:R-:W-:Y:S01]  /*0b20*/  ISETP.GT.U32.AND P0, PT, R16, R7, PT ;  /* 0x000000071000720c */ /* 0x000fe20003f04070 */
[----:B------:R-:W-:Y:S01]  /*0b30*/  IMAD.MOV R4, RZ, RZ, -R4 ;  /* 0x000000ffff047224 */ /* 0x000fe200078e0a04 */
[C---:B------:R-:W-:Y:S01]  /*0b40*/  LOP3.LUT R19, R5.reuse, 0x10, RZ, 0xfc, !PT ;  /* 0x0000001005137812 */ /* 0x040fe200078efcff */
[----:B------:R-:W-:Y:S01]  /*0b50*/  IMAD.HI.U32 R9, R8, R12, RZ ;  /* 0x0000000c08097227 */ /* 0x000fe200078e00ff */
[----:B------:R-:W-:Y:S02]  /*0b60*/  LOP3.LUT R21, R5, 0x18, RZ, 0xfc, !PT ;  /* 0x0000001805157812 */ /* 0x000fe400078efcff */
[----:B------:R-:W-:Y:S01]  /*0b70*/  IABS R14, R19 ;  /* 0x00000013000e7213 */ /* 0x000fe20000000000 */
[C---:B------:R-:W-:Y:S01]  /*0b80*/  IMAD R4, R3.reuse, R4, R10 ;  /* 0x0000000403047224 */ /* 0x040fe200078e020a */
[----:B------:R-:W-:Y:S01]  /*0b90*/  ISETP.GE.AND P2, PT, R18, RZ, PT ;  /* 0x000000ff1200720c */ /* 0x000fe20003f46270 */
[----:B------:R-:W-:Y:S01]  /*0ba0*/  IMAD.MOV R10, RZ, RZ, -R9 ;  /* 0x000000ffff0a7224 */ /* 0x000fe200078e0a09 */
[----:B------:R-:W-:Y:S01]  /*0bb0*/  IABS R18, R21 ;  /* 0x0000001500127213 */ /* 0x000fe20000000000 */
[C---:B------:R-:W-:Y:S01]  /*0bc0*/  IMAD.HI.U32 R9, R8.reuse, R13, RZ ;  /* 0x0000000d08097227 */ /* 0x040fe200078e00ff */
[----:B------:R-:W-:Y:S01]  /*0bd0*/  ISETP.GT.U32.AND P6, PT, R3, R4, PT ;  /* 0x000000040300720c */ /* 0x000fe20003fc4070 */
[----:B------:R-:W-:Y:S01]  /*0be0*/  USHF.L.U32 UR4, UR9, 0x15, URZ ;  /* 0x0000001509047899 */ /* 0x000fe200080006ff */
[----:B------:R-:W-:Y:S01]  /*0bf0*/  LOP3.LUT R20, R5, 0x14, RZ, 0xfc, !PT ;  /* 0x0000001405147812 */ /* 0x000fe200078efcff */
[----:B------:R-:W-:Y:S01]  /*0c00*/  IMAD R10, R3, R10, R12 ;  /* 0x0000000a030a7224 */ /* 0x000fe200078e020c */
[----:B------:R-:W-:Y:S01]  /*0c10*/  ISETP.GE.AND P3, PT, R15, RZ, PT ;  /* 0x000000ff0f00720c */ /* 0x000fe20003f66270 */
[----:B------:R-:W-:Y:S01]  /*0c20*/  IMAD.MOV R12, RZ, RZ, -R9 ;  /* 0x000000ffff0c7224 */ /* 0x000fe200078e0a09 */
[----:B------:R-:W-:Y:S01]  /*0c30*/  LOP3.LUT R22, R5, 0x20, RZ, 0xfc, !PT ;  /* 0x0000002005167812 */ /* 0x000fe200078efcff */
[----:B------:R-:W-:Y:S01]  /*0c40*/  @!P0 IMAD.IADD R7, R7, 0x1, -R16 ;  /* 0x0000000107078824 */ /* 0x000fe200078e0a10 */
[C---:B------:R-:W-:Y:S01]  /*0c50*/  ISETP.GT.U32.AND P0, PT, R3.reuse, R10, PT ;  /* 0x0000000a0300720c */ /* 0x040fe20003f04070 */
[----:B------:R-:W-:Y:S01]  /*0c60*/  IMAD R12, R3, R12, R13 ;  /* 0x0000000c030c7224 */ /* 0x000fe200078e020d */
[----:B------:R-:W-:Y:S01]  /*0c70*/  LOP3.LUT R23, R5, 0x24, RZ, 0xfc, !PT ;  /* 0x0000002405177812 */ /* 0x000fe200078efcff */
[----:B------:R-:W-:Y:S01]  /*0c80*/  IMAD.HI.U32 R11, R8, R14, RZ ;  /* 0x0000000e080b7227 */ /* 0x000fe200078e00ff */
[----:B------:R-:W-:Y:S01]  /*0c90*/  ISETP.GT.U32.AND P4, PT, R16, R7, PT ;  /* 0x000000071000720c */ /* 0x000fe20003f84070 */
[----:B------:R-:W-:Y:S01]  /*0ca0*/  ULOP3.LUT UR4, UR4, 0x600000, URZ, 0xc0, !UPT ;  /* 0x0060000004047892 */ /* 0x000fe2000f8ec0ff */
[----:B------:R-:W-:Y:S01]  /*0cb0*/  ISETP.GT.U32.AND P5, PT, R3, R12, PT ;  /* 0x0000000c0300720c */ /* 0x000fe20003fa4070 */
[----:B------:R-:W-:Y:S01]  /*0cc0*/  IMAD.MOV R11, RZ, RZ, -R11 ;  /* 0x000000ffff0b7224 */ /* 0x000fe200078e0a0b */
[----:B------:R-:W-:Y:S01]  /*0cd0*/  ISETP.GE.AND P1, PT, R17, RZ, PT ;  /* 0x000000ff1100720c */ /* 0x000fe20003f26270 */
[--C-:B------:R-:W-:Y:S01]  /*0ce0*/  @!P6 IMAD.IADD R4, R4, 0x1, -R3.reuse ;  /* 0x000000010404e824 */ /* 0x100fe200078e0a03 */
[----:B------:R-:W-:Y:S01]  /*0cf0*/  IABS R15, R22 ;  /* 0x00000016000f7213 */ /* 0x000fe20000000000 */
[----:B------:R-:W-:Y:S01]  /*0d00*/  IMAD R14, R3, R11, R14 ;  /* 0x0000000b030e7224 */ /* 0x000fe200078e020e */
[----:B------:R-:W-:Y:S01]  /*0d10*/  IABS R17, R23 ;  /* 0x0000001700117213 */ /* 0x000fe20000000000 */
[----:B------:R-:W-:Y:S01]  /*0d20*/  @!P0 IMAD.IADD R10, R10, 0x1, -R3 ;  /* 0x000000010a0a8824 */ /* 0x000fe200078e0a03 */
[C---:B------:R-:W-:Y:S01]  /*0d30*/  LOP3.LUT R25, R5.reuse, 0x58, RZ, 0xfc, !PT ;  /* 0x0000005805197812 */ /* 0x040fe200078efcff */
[----:B------:R-:W-:Y:S01]  /*0d40*/  IMAD.HI.U32 R11, R8, R18, RZ ;  /* 0x00000012080b7227 */ /* 0x000fe200078e00ff */
[----:B------:R-:W-:-:S02]  /*0d50*/  LOP3.LUT R27, R5, 0x64, RZ, 0xfc, !PT ;  /* 0x00000064051b7812 */ /* 0x000fc400078efcff */
[----:B------:R-:W-:Y:S01]  /*0d60*/  ISETP.GT.U32.AND P0, PT, R3, R10, PT ;  /* 0x0000000a0300720c */ /* 0x000fe20003f04070 */
[----:B------:R-:W-:Y:S01]  /*0d70*/  @!P4 IMAD.IADD R7, R7, 0x1, -R16 ;  /* 0x000000010707c824 */ /* 0x000fe200078e0a10 */
[C---:B------:R-:W-:Y:S01]  /*0d80*/  ISETP.GT.U32.AND P4, PT, R3.reuse, R4, PT ;  /* 0x000000040300720c */ /* 0x040fe20003f84070 */
[----:B------:R-:W-:Y:S01]  /*0d90*/  @!P5 IMAD.IADD R12, R12, 0x1, -R3 ;  /* 0x000000010c0cd824 */ /* 0x000fe200078e0a03 */
[C---:B------:R-:W-:Y:S01]  /*0da0*/  ISETP.GT.U32.AND P5, PT, R3.reuse, R14, PT ;  /* 0x0000000e0300720c */ /* 0x040fe20003fa4070 */
[----:B------:R-:W-:Y:S01]  /*0db0*/  IMAD.MOV R11, RZ, RZ, -R11 ;  /* 0x000000ffff0b7224 */ /* 0x000fe200078e0a0b */
[----:B------:R-:W-:Y:S01]  /*0dc0*/  IABS R16, R20 ;  /* 0x0000001400107213 */ /* 0x000fe20000000000 */
[----:B------:R-:W-:Y:S01]  /*0dd0*/  IMAD.MOV.U32 R80, RZ, RZ, R7 ;  /* 0x000000ffff507224 */ /* 0x000fe200078e0007 */
[C---:B------:R-:W-:Y:S01]  /*0de0*/  ISETP.GT.U32.AND P6, PT, R3.reuse, R12, PT ;  /* 0x0000000c0300720c */ /* 0x040fe20003fc4070 */
[----:B------:R-:W-:Y:S01]  /*0df0*/  IMAD R18, R3, R11, R18 ;  /* 0x0000000b03127224 */ /* 0x000fe200078e0212 */
[----:B------:R-:W-:Y:S01]  /*0e00*/  IABS R60, R25 ;  /* 0x00000019003c7213 */ /* 0x000fe20000000000 */
[----:B------:R-:W-:Y:S01]  /*0e10*/  IMAD.HI.U32 R9, R8, R16, RZ ;  /* 0x0000001008097227 */ /* 0x000fe200078e00ff */
[----:B------:R-:W-:-:S02]  /*0e20*/  LOP3.LUT R31, R5, 0x6c, RZ, 0xfc, !PT ;  /* 0x0000006c051f7812 */ /* 0x000fc400078efcff */
[----:B------:R-:W-:Y:S01]  /*0e30*/  LOP3.LUT R33, R5, 0x70, RZ, 0xfc, !PT ;  /* 0x0000007005217812 */ /* 0x000fe200078efcff */
[--C-:B------:R-:W-:Y:S01]  /*0e40*/  @!P4 IMAD.IADD R4, R4, 0x1, -R3.reuse ;  /* 0x000000010404c824 */ /* 0x100fe200078e0a03 */
[----:B------:R-:W-:Y:S01]  /*0e50*/  ISETP.GE.AND P4, PT, R19, RZ, PT ;  /* 0x000000ff1300720c */ /* 0x000fe20003f86270 */
[----:B------:R-:W-:Y:S01]  /*0e60*/  @!P5 IMAD.IADD R14, R14, 0x1, -R3 ;  /* 0x000000010e0ed824 */ /* 0x000fe200078e0a03 */
[----:B------:R-:W-:Y:S01]  /*0e70*/  LOP3.LUT R19, R5, 0x30, RZ, 0xfc, !PT ;  /* 0x0000003005137812 */ /* 0x000fe200078efcff */
[----:B------:R-:W-:Y:S01]  /*0e80*/  IMAD.MOV.U32 R26, RZ, RZ, R4 ;  /* 0x000000ffff1a7224 */ /* 0x000fe200078e0004 */
[----:B------:R-:W-:Y:S01]  /*0e90*/  IABS R70, R31 ;  /* 0x0000001f00467213 */ /* 0x000fe20000000000 */
[----:B------:R-:W-:Y:S01]  /*0ea0*/  IMAD.MOV R13, RZ, RZ, -R9 ;  /* 0x000000ffff0d7224 */ /* 0x000fe200078e0a09 */
[----:B------:R-:W-:Y:S01]  /*0eb0*/  ISETP.GT.U32.AND P5, PT, R3, R14, PT ;  /* 0x0000000e0300720c */ /* 0x000fe20003fa4070 */
[----:B------:R-:W-:Y:S01]  /*0ec0*/  IMAD.HI.U32 R9, R8, R15, RZ ;  /* 0x0000000f08097227 */ /* 0x000fe200078e00ff */
[----:B------:R-:W-:-:S02]  /*0ed0*/  IABS R72, R33 ;  /* 0x0000002100487213 */ /* 0x000fc40000000000 */
[----:B------:R-:W-:Y:S01]  /*0ee0*/  LOP3.LUT R29, R5, 0x68, RZ, 0xfc, !PT ;  /* 0x00000068051d7812 */ /* 0x000fe200078efcff */
[----:B------:R-:W-:Y:S01]  /*0ef0*/  @!P3 IMAD.MOV R26, RZ, RZ, -R26 ;  /* 0x000000ffff1ab224 */ /* 0x000fe200078e0a1a */
[----:B------:R-:W-:Y:S01]  /*0f00*/  ISETP.GT.U32.AND P3, PT, R3, R18, PT ;  /* 0x000000120300720c */ /* 0x000fe20003f64070 */
[----:B------:R-:W-:Y:S01]  /*0f10*/  IMAD.MOV.U32 R11, RZ, RZ, R17 ;  /* 0x000000ffff0b7224 */ /* 0x000fe200078e0011 */
[C---:B------:R-:W-:Y:S01]  /*0f20*/  LOP3.LUT R17, R5.reuse, 0x2c, RZ, 0xfc, !PT ;  /* 0x0000002c05117812 */ /* 0x040fe200078efcff */
[----:B------:R-:W-:Y:S01]  /*0f30*/  @!P0 IMAD.IADD R10, R10, 0x1, -R3 ;  /* 0x000000010a0a8824 */ /* 0x000fe200078e0a03 */
[----:B------:R-:W-:Y:S01]  /*0f40*/  ISETP.GE.AND P0, PT, R20, RZ, PT ;  /* 0x000000ff1400720c */ /* 0x000fe20003f06270 */
[----:B------:R-:W-:Y:S01]  /*0f50*/  IMAD.MOV R20, RZ, RZ, -R9 ;  /* 0x000000ffff147224 */ /* 0x000fe200078e0a09 */
[----:B------:R-:W-:Y:S01]  /*0f60*/  IABS R68, R29 ;  /* 0x0000001d00447213 */ /* 0x000fe20000000000 */
[----:B------:R-:W-:Y:S01]  /*0f70*/  IMAD.HI.U32 R9, R8, R11, RZ ;  /* 0x0000000b08097227 */ /* 0x000fe200078e00ff */
[----:B------:R-:W-:-:S02]  /*0f80*/  LOP3.LUT R35, R5, 0x74, RZ, 0xfc, !PT ;  /* 0x0000007405237812 */ /* 0x000fc400078efcff */
[----:B------:R-:W-:Y:S01]  /*0f90*/  LOP3.LUT R37, R5, 0x78, RZ, 0xfc, !PT ;  /* 0x0000007805257812 */ /* 0x000fe200078efcff */
[----:B------:R-:W-:Y:S01]  /*0fa0*/  IMAD.MOV.U32 R28, RZ, RZ, R10 ;  /* 0x000000ffff1c7224 */ /* 0x000fe200078e000a */
[----:B------:R-:W-:Y:S01]  /*0fb0*/  IABS R74, R35 ;  /* 0x00000023004a7213 */ /* 0x000fe20000000000 */
[----:B------:R-:W-:Y:S01]  /*0fc0*/  @!P6 IMAD.IADD R12, R12, 0x1, -R3 ;  /* 0x000000010c0ce824 */ /* 0x000fe200078e0a03 */
[----:B------:R-:W-:Y:S01]  /*0fd0*/  IABS R76, R37 ;  /* 0x00000025004c7213 */ /* 0x000fe20000000000 */
[----:B------:R-:W-:Y:S01]  /*0fe0*/  IMAD R4, R3, R20, R15 ;  /* 0x0000001403047224 */ /* 0x000fe200078e020f */
[----:B------:R-:W-:Y:S01]  /*0ff0*/  LOP3.LUT R15, R5, 0x28, RZ, 0xfc, !PT ;  /* 0x00000028050f7812 */ /* 0x000fe200078efcff */
[----:B------:R-:W-:Y:S02]  /*1000*/  IMAD.MOV R10, RZ, RZ, -R9 ;  /* 0x000000ffff0a7224 */ /* 0x000fe400078e0a09 */
[----:B------:R-:W-:Y:S01]  /*1010*/  IMAD.MOV.U32 R30, RZ, RZ, R12 ;  /* 0x000000ffff1e7224 */ /* 0x000fe200078e000c */
[----:B------:R-:W-:Y:S01]  /*1020*/  IABS R12, R15 ;  /* 0x0000000f000c7213 */ /* 0x000fe20000000000 */
[----:B------:R-:W-:Y:S01]  /*1030*/  @!P5 IMAD.IADD R14, R14, 0x1, -R3 ;  /* 0x000000010e0ed824 */ /* 0x000fe200078e0a03 */
[C---:B------:R-:W-:Y:S01]  /*1040*/  ISETP.GT.U32.AND P5, PT, R3.reuse, R4, PT ;  /* 0x000000040300720c */ /* 0x040fe20003fa4070 */
[----:B------:R-:W-:-:S02]  /*1050*/  IMAD R10, R3, R10, R11 ;  /* 0x0000000a030a7224 */ /* 0x000fc400078e020b */
[C---:B------:R-:W-:Y:S01]  /*1060*/  IMAD R16, R3.reuse, R13, R16 ;  /* 0x0000000d03107224 */ /* 0x040fe200078e0210 */
[----:B------:R-:W-:Y:S01]  /*1070*/  IABS R13, R19 ;  /* 0x00000013000d7213 */ /* 0x000fe20000000000 */
[--C-:B------:R-:W-:Y:S02]  /*1080*/  @!P3 IMAD.IADD R18, R18, 0x1, -R3.reuse ;  /* 0x000000011212b824 */ /* 0x100fe400078e0a03 */
[----:B------:R-:W-:Y:S01]  /*1090*/  @!P2 IMAD.MOV R30, RZ, RZ, -R30 ;  /* 0x000000ffff1ea224 */ /* 0x000fe200078e0a1e */
[----:B------:R-:W-:Y:S01]  /*10a0*/  ISETP.GE.AND P2, PT, R22, RZ, PT ;  /* 0x000000ff1600720c */ /* 0x000fe20003f46270 */
[----:B------:R-:W-:Y:S01]  /*10b0*/  @!P4 IMAD.MOV R14, RZ, RZ, -R14 ;  /* 0x000000ffff0ec224 */ /* 0x000fe200078e0a0e */
[C---:B------:R-:W-:Y:S01]  /*10c0*/  ISETP.GT.U32.AND P4, PT, R3.reuse, R10, PT ;  /* 0x0000000a0300720c */ /* 0x040fe20003f84070 */
[----:B------:R-:W-:Y:S01]  /*10d0*/  @!P1 IMAD.MOV R28, RZ, RZ, -R28 ;  /* 0x000000ffff1c9224 */ /* 0x000fe200078e0a1c */
[C---:B------:R-:W-:Y:S01]  /*10e0*/  ISETP.GT.U32.AND P6, PT, R3.reuse, R16, PT ;  /* 0x000000100300720c */ /* 0x040fe20003fc4070 */
[----:B------:R-:W-:Y:S01]  /*10f0*/  @!P5 IMAD.IADD R4, R4, 0x1, -R3 ;  /* 0x000000010404d824 */ /* 0x000fe200078e0a03 */
[----:B------:R-:W-:Y:S01]  /*1100*/  IABS R22, R17 ;  /* 0x0000001100167213 */ /* 0x000fe20000000000 */
[----:B------:R-:W-:Y:S01]  /*1110*/  IMAD.HI.U32 R9, R8, R12, RZ ;  /* 0x0000000c08097227 */ /* 0x000fe200078e00ff */
[----:B------:R-:W-:-:S02]  /*1120*/  ISETP.GT.U32.AND P3, PT, R3, R18, PT ;  /* 0x000000120300720c */ /* 0x000fc40003f64070 */
[----:B------:R-:W-:Y:S01]  /*1130*/  ISETP.GE.AND P1, PT, R21, RZ, PT ;  /* 0x000000ff1500720c */ /* 0x000fe20003f26270 */
[----:B------:R-:W-:Y:S01]  /*1140*/  IMAD.HI.U32 R11, R8, R22, RZ ;  /* 0x00000016080b7227 */ /* 0x000fe200078e00ff */
[----:B------:R-:W-:Y:S02]  /*1150*/  ISETP.GT.U32.AND P5, PT, R3, R4, PT ;  /* 0x000000040300720c */ /* 0x000fe40003fa4070 */
[----:B------:R-:W-:Y:S01]  /*1160*/  LOP3.LUT R21, R5, 0x50, RZ, 0xfc, !PT ;  /* 0x0000005005157812 */ /* 0x000fe200078efcff */
[----:B------:R-:W-:Y:S02]  /*1170*/  IMAD.MOV R11, RZ, RZ, -R11 ;  /* 0x000000ffff0b7224 */ /* 0x000fe400078e0a0b */
[--C-:B------:R-:W-:Y:S01]  /*1180*/  @!P4 IMAD.IADD R10, R10, 0x1, -R3.reuse ;  /* 0x000000010a0ac824 */ /* 0x100fe200078e0a03 */
[----:B------:R-:W-:Y:S01]  /*1190*/  IABS R56, R21 ;  /* 0x0000001500387213 */ /* 0x000fe20000000000 */
[--C-:B------:R-:W-:Y:S02]  /*11a0*/  @!P6 IMAD.IADD R16, R16, 0x1, -R3.reuse ;  /* 0x000000011010e824 */ /* 0x100fe400078e0a03 */
[----:B------:R-:W-:Y:S01]  /*11b0*/  @!P3 IMAD.IADD R18, R18, 0x1, -R3 ;  /* 0x000000011212b824 */ /* 0x000fe200078e0a03 */
[C---:B------:R-:W-:Y:S01]  /*11c0*/  ISETP.GT.U32.AND P4, PT, R3.reuse, R10, PT ;  /* 0x0000000a0300720c */ /* 0x040fe20003f84070 */
[C---:B------:R-:W-:Y:S01]  /*11d0*/  IMAD R22, R3.reuse, R11, R22 ;  /* 0x0000000b03167224 */ /* 0x040fe200078e0216 */
[----:B------:R-:W-:Y:S01]  /*11e0*/  ISETP.GT.U32.AND P6, PT, R3, R16, PT ;  /* 0x000000100300720c */ /* 0x000fe20003fc4070 */
[----:B------:R-:W-:Y:S01]  /*11f0*/  @!P1 IMAD.MOV R18, RZ, RZ, -R18 ;  /* 0x000000ffff129224 */ /* 0x000fe200078e0a12 */
[----:B------:R-:W-:Y:S01]  /*1200*/  LOP3.LUT R11, R5, 0x34, RZ, 0xfc, !PT ;  /* 0x00000034050b7812 */ /* 0x000fe200078efcff */
[----:B------:R-:W-:Y:S01]  /*1210*/  IMAD.MOV R9, RZ, RZ, -R9 ;  /* 0x000000ffff097224 */ /* 0x000fe200078e0a09 */
[----:B------:R-:W-:Y:S01]  /*1220*/  ISETP.GT.U32.AND P1, PT, R3, R22, PT ;  /* 0x000000160300720c */ /* 0x000fe20003f24070 */
[----:B------:R-:W-:Y:S01]  /*1230*/  @!P5 IMAD.IADD R4, R4, 0x1, -R3 ;  /* 0x000000010404d824 */ /* 0x000fe200078e0a03 */
[----:B------:R-:W-:Y:S01]  /*1240*/  ISETP.GE.AND P3, PT, R15, RZ, PT ;  /* 0x000000ff0f00720c */ /* 0x000fe20003f66270 */
[----:B------:R-:W-:Y:S01]  /*1250*/  IMAD R12, R3, R9, R12 ;  /* 0x00000009030c7224 */ /* 0x000fe200078e020c */
[----:B------:R-:W-:Y:S01]  /*1260*/  LOP3.LUT R15, R5, 0x38, RZ, 0xfc, !PT ;  /* 0x00000038050f7812 */ /* 0x000fe200078efcff */
[----:B------:R-:W-:-:S03]  /*1270*/  IMAD.HI.U32 R9, R8, R13, RZ ;  /* 0x0000000d08097227 */ /* 0x000fc600078e00ff */
[----:B------:R-:W-:Y:S01]  /*1280*/  ISETP.GT.U32.AND P5, PT, R3, R12, PT ;  /* 0x0000000c0300720c */ /* 0x000fe20003fa4070 */
[--C-:B------:R-:W-:Y:S01]  /*1290*/  @!P4 IMAD.IADD R10, R10, 0x1, -R3.reuse ;  /* 0x000000010a0ac824 */ /* 0x100fe200078e0a03 */
[----:B------:R-:W-:Y:S01]  /*12a0*/  ISETP.GE.AND P4, PT, R11, RZ, PT ;  /* 0x000000ff0b00720c */ /* 0x000fe20003f86270 */
[--C-:B------:R-:W-:Y:S01]  /*12b0*/  @!P6 IMAD.IADD R16, R16, 0x1, -R3.reuse ;  /* 0x000000011010e824 */ /* 0x100fe200078e0a03 */
[----:B------:R-:W-:Y:S01]  /*12c0*/  ISETP.GE.AND P6, PT, R23, RZ, PT ;  /* 0x000000ff1700720c */ /* 0x000fe20003fc6270 */
[----:B------:R-:W-:Y:S01]  /*12d0*/  @!P1 IMAD.IADD R22, R22, 0x1, -R3 ;  /* 0x0000000116169824 */ /* 0x000fe200078e0a03 */
[----:B------:R-:W-:Y:S01]  /*12e0*/  IABS R11, R11 ;  /* 0x0000000b000b7213 */ /* 0x000fe20000000000 */
[----:B------:R-:W-:Y:S01]  /*12f0*/  IMAD.MOV.U32 R38, RZ, RZ, R4 ;  /* 0x000000ffff267224 */ /* 0x000fe200078e0004 */
[----:B------:R-:W-:Y:S01]  /*1300*/  LOP3.LUT R23, R5, 0x54, RZ, 0xfc, !PT ;  /* 0x0000005405177812 */ /* 0x000fe200078efcff */
[----:B------:R-:W-:Y:S01]  /*1310*/  IMAD.MOV R4, RZ, RZ, -R9 ;  /* 0x000000ffff047224 */ /* 0x000fe200078e0a09 */
[----:B------:R-:W-:Y:S01]  /*1320*/  ISETP.GT.U32.AND P1, PT, R3, R22, PT ;  /* 0x000000160300720c */ /* 0x000fe20003f24070 */
[----:B------:R-:W-:Y:S01]  /*1330*/  IMAD.HI.U32 R9, R8, R11, RZ ;  /* 0x0000000b08097227 */ /* 0x000fe200078e00ff */
[----:B------:R-:W-:-:S03]  /*1340*/  IABS R58, R23 ;  /* 0x00000017003a7213 */ /* 0x000fc60000000000 */
[----:B------:R-:W-:Y:S02]  /*1350*/  @!P5 IMAD.IADD R12, R12, 0x1, -R3 ;  /* 0x000000010c0cd824 */ /* 0x000fe400078e0a03 */
[----:B------:R-:W-:Y:S02]  /*1360*/  IMAD.MOV.U32 R20, RZ, RZ, R10 ;  /* 0x000000ffff147224 */ /* 0x000fe400078e000a */
[C---:B------:R-:W-:Y:S01]  /*1370*/  IMAD R4, R3.reuse, R4, R13 ;  /* 0x0000000403047224 */ /* 0x040fe200078e020d */
[C---:B------:R-:W-:Y:S01]  /*1380*/  ISETP.GT.U32.AND P5, PT, R3.reuse, R12, PT ;  /* 0x0000000c0300720c */ /* 0x040fe20003fa4070 */
[----:B------:R-:W-:Y:S01]  /*1390*/  IMAD.MOV R10, RZ, RZ, -R9 ;  /* 0x000000ffff0a7224 */ /* 0x000fe200078e0a09 */
[----:B------:R-:W-:Y:S01]  /*13a0*/  IABS R13, R15 ;  /* 0x0000000f000d7213 */ /* 0x000fe20000000000 */
[----:B------:R-:W-:Y:S01]  /*13b0*/  @!P6 IMAD.MOV R20, RZ, RZ, -R20 ;  /* 0x000000ffff14e224 */ /* 0x000fe200078e0a14 */
[C---:B------:R-:W-:Y:S01]  /*13c0*/  ISETP.GT.U32.AND P6, PT, R3.reuse, R4, PT ;  /* 0x000000040300720c */ /* 0x040fe20003fc4070 */
[----:B------:R-:W-:-:S02]  /*13d0*/  IMAD R10, R3, R10, R11 ;  /* 0x0000000a030a7224 */ /* 0x000fc400078e020b */
[--C-:B------:R-:W-:Y:S02]  /*13e0*/  @!P1 IMAD.IADD R22, R22, 0x1, -R3.reuse ;  /* 0x0000000116169824 */ /* 0x100fe400078e0a03 */
[----:B------:R-:W-:Y:S01]  /*13f0*/  @!P2 IMAD.MOV R38, RZ, RZ, -R38 ;  /* 0x000000ffff26a224 */ /* 0x000fe200078e0a26 */
[----:B------:R-:W-:Y:S01]  /*1400*/  ISETP.GT.U32.AND P1, PT, R3, R10, PT ;  /* 0x0000000a0300720c */ /* 0x000fe20003f24070 */
[----:B------:R-:W-:Y:S01]  /*1410*/  @!P0 IMAD.MOV R16, RZ, RZ, -R16 ;  /* 0x000000ffff108224 */ /* 0x000fe200078e0a10 */
[----:B------:R-:W-:Y:S01]  /*1420*/  ISETP.GE.AND P2, PT, R19, RZ, PT ;  /* 0x000000ff1300720c */ /* 0x000fe20003f46270 */
[--C-:B------:R-:W-:Y:S01]  /*1430*/  @!P5 IMAD.IADD R12, R12, 0x1, -R3.reuse ;  /* 0x000000010c0cd824 */ /* 0x100fe200078e0a03 */
[----:B------:R-:W-:Y:S01]  /*1440*/  LOP3.LUT R19, R5, 0x44, RZ, 0xfc, !PT ;  /* 0x0000004405137812 */ /* 0x000fe200078efcff */
[----:B------:R-:W-:Y:S01]  /*1450*/  IMAD.HI.U32 R9, R8, R13, RZ ;  /* 0x0000000d08097227 */ /* 0x000fe200078e00ff */
[----:B------:R-:W-:Y:S02]  /*1460*/  ISETP.GE.AND P0, PT, R17, RZ, PT ;  /* 0x000000ff1100720c */ /* 0x000fe40003f06270 */
[----:B------:R-:W-:Y:S01]  /*1470*/  LOP3.LUT R17, R5, 0x40, RZ, 0xfc, !PT ;  /* 0x0000004005117812 */ /* 0x000fe200078efcff */
[----:B------:R-:W-:Y:S01]  /*1480*/  @!P6 IMAD.IADD R4, R4, 0x1, -R3 ;  /* 0x000000010404e824 */ /* 0x000fe200078e0a03 */
[----:B------:R-:W-:Y:S01]  /*1490*/  IABS R34, R19 ;  /* 0x0000001300227213 */ /* 0x000fe20000000000 */
[----:B------:R-:W-:Y:S01]  /*14a0*/  IMAD.MOV.U32 R42, RZ, RZ, R12 ;  /* 0x000000ffff2a7224 */ /* 0x000fe200078e000c */
[----:B------:R-:W-:Y:S01]  /*14b0*/  IABS R32, R17 ;  /* 0x0000001100207213 */ /* 0x000fe20000000000 */
[----:B------:R-:W-:Y:S01]  /*14c0*/  IMAD.MOV R24, RZ, RZ, -R9 ;  /* 0x000000ffff187224 */ /* 0x000fe200078e0a09 */
[----:B------:R-:W-:Y:S01]  /*14d0*/  ISETP.GE.AND P5, PT, R15, RZ, PT ;  /* 0x000000ff0f00720c */ /* 0x000fe20003fa6270 */
[----:B------:R-:W-:Y:S01]  /*14e0*/  @!P1 IMAD.IADD R10, R10, 0x1, -R3 ;  /* 0x000000010a0a9824 */ /* 0x000fe200078e0a03 */
[----:B------:R-:W-:Y:S01]  /*14f0*/  ISETP.GT.U32.AND P6, PT, R3, R4, PT ;  /* 0x000000040300720c */ /* 0x000fe20003fc4070 */
[----:B------:R-:W-:Y:S01]  /*1500*/  IMAD.HI.U32 R9, R8, R34, RZ ;  /* 0x0000002208097227 */ /* 0x000fe200078e00ff */
[----:B------:R-:W-:-:S02]  /*1510*/  LOP3.LUT R15, R5, 0x48, RZ, 0xfc, !PT ;  /* 0x00000048050f7812 */ /* 0x000fc400078efcff */
[----:B------:R-:W-:Y:S01]  /*1520*/  ISETP.GT.U32.AND P1, PT, R3, R10, PT ;  /* 0x0000000a0300720c */ /* 0x000fe20003f24070 */
[----:B------:R-:W-:Y:S01]  /*1530*/  @!P3 IMAD.MOV R42, RZ, RZ, -R42 ;  /* 0x000000ffff2ab224 */ /* 0x000fe200078e0a2a */
[----:B------:R-:W-:Y:S01]  /*1540*/  ISETP.GE.AND P3, PT, R17, RZ, PT ;  /* 0x000000ff1100720c */ /* 0x000fe20003f66270 */
[----:B------:R-:W-:Y:S01]  /*1550*/  IMAD.HI.U32 R11, R8, R32, RZ ;  /* 0x00000020080b7227 */ /* 0x000fe200078e00ff */
[----:B------:R-:W-:Y:S02]  /*1560*/  LOP3.LUT R17, R5, 0x4c, RZ, 0xfc, !PT ;  /* 0x0000004c05117812 */ /* 0x000fe400078efcff */
[----:B------:R-:W-:Y:S01]  /*1570*/  IABS R36, R15 ;  /* 0x0000000f00247213 */ /* 0x000fe20000000000 */
[----:B------:R-:W-:Y:S01]  /*1580*/  IMAD.MOV R9, RZ, RZ, -R9 ;  /* 0x000000ffff097224 */ /* 0x000fe200078e0a09 */
[----:B------:R-:W-:Y:S01]  /*1590*/  IABS R54, R17 ;  /* 0x0000001100367213 */ /* 0x000fe20000000000 */
[----:B------:R-:W-:Y:S02]  /*15a0*/  IMAD.MOV R11, RZ, RZ, -R11 ;  /* 0x000000ffff0b7224 */ /* 0x000fe400078e0a0b */
[----:B------:R-:W-:-:S02]  /*15b0*/  IMAD R34, R3, R9, R34 ;  /* 0x0000000903227224 */ /* 0x000fc400078e0222 */
[----:B------:R-:W-:-:S04]  /*15c0*/  IMAD.HI.U32 R9, R8, R36, RZ ;  /* 0x0000002408097227 */ /* 0x000fc800078e00ff */
[----:B------:R-:W-:Y:S02]  /*15d0*/  IMAD R32, R3, R11, R32 ;  /* 0x0000000b03207224 */ /* 0x000fe400078e0220 */
[----:B------:R-:W-:Y:S02]  /*15e0*/  @!P6 IMAD.IADD R4, R4, 0x1, -R3 ;  /* 0x000000010404e824 */ /* 0x000fe400078e0a03 */
[----:B------:R-:W-:-:S04]  /*15f0*/  IMAD.HI.U32 R11, R8, R54, RZ ;  /* 0x00000036080b7227 */ /* 0x000fc800078e00ff */
[----:B------:R-:W-:Y:S02]  /*1600*/  IMAD.MOV R9, RZ, RZ, -R9 ;  /* 0x000000ffff097224 */ /* 0x000fe400078e0a09 */
[C---:B------:R-:W-:Y:S02]  /*1610*/  IMAD R12, R3.reuse, R24, R13 ;  /* 0x00000018030c7224 */ /* 0x040fe400078e020d */
[----:B------:R-:W-:Y:S01]  /*1620*/  @!P1 IMAD.IADD R10, R10, 0x1, -R3 ;  /* 0x000000010a0a9824 */ /* 0x000fe200078e0a03 */
[C---:B------:R-:W-:Y:S01]  /*1630*/  ISETP.GT.U32.AND P1, PT, R3.reuse, R32, PT ;  /* 0x000000200300720c */ /* 0x040fe20003f24070 */
[----:B------:R-:W-:Y:S01]  /*1640*/  IMAD.MOV R11, RZ, RZ, -R11 ;  /* 0x000000ffff0b7224 */ /* 0x000fe200078e0a0b */
[C---:B------:R-:W-:Y:S01]  /*1650*/  ISETP.GT.U32.AND P6, PT, R3.reuse, R12, PT ;  /* 0x0000000c0300720c */ /* 0x040fe20003fc4070 */
[----:B------:R-:W-:Y:S02]  /*1660*/  IMAD R36, R3, R9, R36 ;  /* 0x0000000903247224 */ /* 0x000fe400078e0224 */
[----:B------:R-:W-:-:S02]  /*1670*/  IMAD.MOV.U32 R24, RZ, RZ, R4 ;  /* 0x000000ffff187224 */ /* 0x000fc400078e0004 */
[C---:B------:R-:W-:Y:S02]  /*1680*/  IMAD R54, R3.reuse, R11, R54 ;  /* 0x0000000b03367224 */ /* 0x040fe400078e0236 */
[----:B------:R-:W-:Y:S01]  /*1690*/  IMAD.MOV.U32 R40, RZ, RZ, R10 ;  /* 0x000000ffff287224 */ /* 0x000fe200078e000a */
[----:B------:R-:W-:Y:S01]  /*16a0*/  IABS R10, R27 ;  /* 0x0000001b000a7213 */ /* 0x000fe20000000000 */
[----:B------:R-:W-:Y:S01]  /*16b0*/  @!P2 IMAD.MOV R24, RZ, RZ, -R24 ;  /* 0x000000ffff18a224 */ /* 0x000fe200078e0a18 */
[C---:B------:R-:W-:Y:S01]  /*16c0*/  ISETP.GT.U32.AND P2, PT, R3.reuse, R36, PT ;  /* 0x000000240300720c */ /* 0x040fe20003f44070 */
[----:B------:R-:W-:Y:S01]  /*16d0*/  @!P4 IMAD.MOV R40, RZ, RZ, -R40 ;  /* 0x000000ffff28c224 */ /* 0x000fe200078e0a28 */
[----:B------:R-:W-:Y:S01]  /*16e0*/  ISETP.GT.U32.AND P4, PT, R3, R54, PT ;  /* 0x000000360300720c */ /* 0x000fe20003f84070 */
[----:B------:R-:W-:-:S04]  /*16f0*/  IMAD.HI.U32 R13, R8, R56, RZ ;  /* 0x00000038080d7227 */ /* 0x000fc800078e00ff */
[----:B------:R-:W-:Y:S01]  /*1700*/  @!P6 IMAD.IADD R12, R12, 0x1, -R3 ;  /* 0x000000010c0ce824 */ /* 0x000fe200078e0a03 */
[----:B------:R-:W-:Y:S01]  /*1710*/  ISETP.GT.U32.AND P6, PT, R3, R34, PT ;  /* 0x000000220300720c */ /* 0x000fe20003fc4070 */
[----:B------:R-:W-:Y:S02]  /*1720*/  IMAD.MOV R13, RZ, RZ, -R13 ;  /* 0x000000ffff0d7224 */ /* 0x000fe400078e0a0d */
[----:B------:R-:W-:-:S04]  /*1730*/  IMAD.HI.U32 R4, R8, R58, RZ ;  /* 0x0000003a08047227 */ /* 0x000fc800078e00ff */
[--C-:B------:R-:W-:Y:S01]  /*1740*/  @!P2 IMAD.IADD R36, R36, 0x1, -R3.reuse ;  /* 0x000000012424a824 */ /* 0x100fe200078e0a03 */
[----:B------:R-:W-:Y:S01]  /*1750*/  ISETP.GE.AND P2, PT, R17, RZ, PT ;  /* 0x000000ff1100720c */ /* 0x000fe20003f46270 */
[--C-:B------:R-:W-:Y:S02]  /*1760*/  @!P4 IMAD.IADD R54, R54, 0x1, -R3.reuse ;  /* 0x000000013636c824 */ /* 0x100fe400078e0a03 */
[C---:B------:R-:W-:Y:S01]  /*1770*/  IMAD R56, R3.reuse, R13, R56 ;  /* 0x0000000d03387224 */ /* 0x040fe200078e0238 */
[----:B------:R-:W-:Y:S01]  /*1780*/  ISETP.GT.U32.AND P4, PT, R3, R36, PT ;  /* 0x000000240300720c */ /* 0x000fe20003f84070 */
[----:B------:R-:W-:Y:S01]  /*1790*/  IMAD.MOV R4, RZ, RZ, -R4 ;  /* 0x000000ffff047224 */ /* 0x000fe200078e0a04 */
[----:B------:R-:W-:Y:S01]  /*17a0*/  LOP3.LUT R13, R5, 0x60, RZ, 0xfc, !PT ;  /* 0x00000060050d7812 */ /* 0x000fe200078efcff */
[----:B------:R-:W-:Y:S01]  /*17b0*/  @!P1 IMAD.IADD R32, R32, 0x1, -R3 ;  /* 0x0000000120209824 */ /* 0x000fe200078e0a03 */
[C---:B------:R-:W-:Y:S01]  /*17c0*/  ISETP.GT.U32.AND P1, PT, R3.reuse, R12, PT ;  /* 0x0000000c0300720c */ /* 0x040fe20003f24070 */
[----:B------:R-:W-:Y:S01]  /*17d0*/  IMAD R58, R3, R4, R58 ;  /* 0x00000004033a7224 */ /* 0x000fe200078e023a */
[----:B------:R-:W-:Y:S01]  /*17e0*/  IABS R62, R13 ;  /* 0x0000000d003e7213 */ /* 0x000fe20000000000 */
[----:B------:R-:W-:-:S04]  /*17f0*/  IMAD.HI.U32 R9, R8, R60, RZ ;  /* 0x0000003c08097227 */ /* 0x000fc800078e00ff */
[--C-:B------:R-:W-:Y:S01]  /*1800*/  @!P6 IMAD.IADD R34, R34, 0x1, -R3.reuse ;  /* 0x000000012222e824 */ /* 0x100fe200078e0a03 */
[C---:B------:R-:W-:Y:S01]  /*1810*/  ISETP.GT.U32.AND P6, PT, R3.reuse, R32, PT ;  /* 0x000000200300720c */ /* 0x040fe20003fc4070 */
[----:B------:R-:W-:Y:S01]  /*1820*/  @!P4 IMAD.IADD R36, R36, 0x1, -R3 ;  /* 0x000000012424c824 */ /* 0x000fe200078e0a03 */
[----:B------:R-:W-:Y:S01]  /*1830*/  ISETP.GT.U32.AND P4, PT, R3, R58, PT ;  /* 0x0000003a0300720c */ /* 0x000fe20003f84070 */
[----:B------:R-:W-:Y:S02]  /*1840*/  IMAD.MOV R9, RZ, RZ, -R9 ;  /* 0x000000ffff097224 */ /* 0x000fe400078e0a09 */
[----:B------:R-:W-:-:S04]  /*1850*/  IMAD.HI.U32 R4, R8, R62, RZ ;  /* 0x0000003e08047227 */ /* 0x000fc800078e00ff */
[C---:B------:R-:W-:Y:S02]  /*1860*/  IMAD R60, R3.reuse, R9, R60 ;  /* 0x00000009033c7224 */ /* 0x040fe400078e023c */
[----:B------:R-:W-:Y:S02]  /*1870*/  IMAD.MOV R9, RZ, RZ, -R4 ;  /* 0x000000ffff097224 */ /* 0x000fe400078e0a04 */
[----:B------:R-:W-:Y:S01]  /*1880*/  @!P0 IMAD.MOV R22, RZ, RZ, -R22 ;  /* 0x000000ffff168224 */ /* 0x000fe200078e0a16 */
[C---:B------:R-:W-:Y:S01]  /*1890*/  ISETP.GT.U32.AND P0, PT, R3.reuse, R34, PT ;  /* 0x000000220300720c */ /* 0x040fe20003f04070 */
[C---:B------:R-:W-:Y:S02]  /*18a0*/  IMAD R62, R3.reuse, R9, R62 ;  /* 0x00000009033e7224 */ /* 0x040fe400078e023e */
[--C-:B------:R-:W-:Y:S02]  /*18b0*/  @!P4 IMAD.IADD R58, R58, 0x1, -R3.reuse ;  /* 0x000000013a3ac824 */ /* 0x100fe400078e0a03 */
[----:B------:R-:W-:Y:S01]  /*18c0*/  @!P6 IMAD.IADD R32, R32, 0x1, -R3 ;  /* 0x000000012020e824 */ /* 0x000fe200078e0a03 */
[C---:B------:R-:W-:Y:S01]  /*18d0*/  ISETP.GT.U32.AND P4, PT, R3.reuse, R62, PT ;  /* 0x0000003e0300720c */ /* 0x040fe20003f84070 */
[----:B------:R-:W-:Y:S01]  /*18e0*/  IMAD.HI.U32 R4, R8, R10, RZ ;  /* 0x0000000a08047227 */ /* 0x000fe200078e00ff */
[----:B------:R-:W-:-:S03]  /*18f0*/  ISETP.GT.U32.AND P6, PT, R3, R56, PT ;  /* 0x000000380300720c */ /* 0x000fc60003fc4070 */
[----:B------:R-:W-:Y:S02]  /*1900*/  IMAD.MOV R4, RZ, RZ, -R4 ;  /* 0x000000ffff047224 */ /* 0x000fe400078e0a04 */
[----:B------:R-:W-:Y:S01]  /*1910*/  @!P0 IMAD.IADD R34, R34, 0x1, -R3 ;  /* 0x0000000122228824 */ /* 0x000fe200078e0a03 */
[----:B------:R-:W-:Y:S01]  /*1920*/  ISETP.GE.AND P0, PT, R15, RZ, PT ;  /* 0x000000ff0f00720c */ /* 0x000fe20003f06270 */
[----:B------:R-:W-:-:S04]  /*1930*/  IMAD.HI.U32 R9, R8, R68, RZ ;  /* 0x0000004408097227 */ /* 0x000fc800078e00ff */
[--C-:B------:R-:W-:Y:S02]  /*1940*/  @!P4 IMAD.IADD R62, R62, 0x1, -R3.reuse ;  /* 0x000000013e3ec824 */ /* 0x100fe400078e0a03 */
[----:B------:R-:W-:Y:S01]  /*1950*/  @!P6 IMAD.IADD R56, R56, 0x1, -R3 ;  /* 0x000000013838e824 */ /* 0x000fe200078e0a03 */
[C---:B------:R-:W-:Y:S01]  /*1960*/  ISETP.GT.U32.AND P6, PT, R3.reuse, R54, PT ;  /* 0x000000360300720c */ /* 0x040fe20003fc4070 */
[----:B------:R-:W-:Y:S01]  /*1970*/  IMAD.MOV.U32 R50, RZ, RZ, R34 ;  /* 0x000000ffff327224 */ /* 0x000fe200078e0022 */
[C---:B------:R-:W-:Y:S01]  /*1980*/  ISETP.GT.U32.AND P4, PT, R3.reuse, R62, PT ;  /* 0x0000003e0300720c */ /* 0x040fe20003f84070 */
[----:B------:R-:W-:Y:S01]  /*1990*/  IMAD R34, R3, R4, R10 ;  /* 0x0000000403227224 */ /* 0x000fe200078e020a */
[----:B------:R-:W-:Y:S01]  /*19a0*/  IABS R10, R5 ;  /* 0x00000005000a7213 */ /* 0x000fe20000000000 */
[----:B------:R-:W-:-:S04]  /*19b0*/  IMAD.HI.U32 R4, R8, R70, RZ ;  /* 0x0000004608047227 */ /* 0x000fc800078e00ff */
[----:B------:R-:W-:Y:S02]  /*19c0*/  IMAD.MOV R4, RZ, RZ, -R4 ;  /* 0x000000ffff047224 */ /* 0x000fe400078e0a04 */
[----:B------:R-:W-:Y:S02]  /*19d0*/  IMAD.MOV.U32 R48, RZ, RZ, R32 ;  /* 0x000000ffff307224 */ /* 0x000fe400078e0020 */
[C---:B------:R-:W-:Y:S02]  /*19e0*/  IMAD R70, R3.reuse, R4, R70 ;  /* 0x0000000403467224 */ /* 0x040fe400078e0246 */
[--C-:B------:R-:W-:Y:S01]  /*19f0*/  @!P6 IMAD.IADD R54, R54, 0x1, -R3.reuse ;  /* 0x000000013636e824 */ /* 0x100fe200078e0a03 */
[C---:B------:R-:W-:Y:S01]  /*1a00*/  ISETP.GT.U32.AND P6, PT, R3.reuse, R60, PT ;  /* 0x0000003c0300720c */ /* 0x040fe20003fc4070 */
[----:B------:R-:W-:Y:S01]  /*1a10*/  @!P4 IMAD.IADD R62, R62, 0x1, -R3 ;  /* 0x000000013e3ec824 */ /* 0x000fe200078e0a03 */
[----:B------:R-:W-:Y:S01]  /*1a20*/  ISETP.GT.U32.AND P4, PT, R3, R70, PT ;  /* 0x000000460300720c */ /* 0x000fe20003f84070 */
[----:B------:R-:W-:-:S04]  /*1a30*/  IMAD.HI.U32 R4, R8, R72, RZ ;  /* 0x0000004808047227 */ /* 0x000fc800078e00ff */
[----:B------:R-:W-:Y:S02]  /*1a40*/  IMAD.MOV R11, RZ, RZ, -R4 ;  /* 0x000000ffff0b7224 */ /* 0x000fe400078e0a04 */
[----:B------:R-:W-:Y:S02]  /*1a50*/  IMAD.MOV R9, RZ, RZ, -R9 ;  /* 0x000000ffff097224 */ /* 0x000fe400078e0a09 */
[C---:B------:R-:W-:Y:S02]  /*1a60*/  IMAD R72, R3.reuse, R11, R72 ;  /* 0x0000000b03487224 */ /* 0x040fe400078e0248 */
[--C-:B------:R-:W-:Y:S02]  /*1a70*/  @!P6 IMAD.IADD R60, R60, 0x1, -R3.reuse ;  /* 0x000000013c3ce824 */ /* 0x100fe400078e0a03 */
[----:B------:R-:W-:Y:S01]  /*1a80*/  @!P3 IMAD.MOV R48, RZ, RZ, -R48 ;  /* 0x000000ffff30b224 */ /* 0x000fe200078e0a30 */
[C---:B------:R-:W-:Y:S01]  /*1a90*/  ISETP.GT.U32.AND P3, PT, R3.reuse, R58, PT ;  /* 0x0000003a0300720c */ /* 0x040fe20003f64070 */
[--C-:B------:R-:W-:Y:S01]  /*1aa0*/  @!P4 IMAD.IADD R70, R70, 0x1, -R3.reuse ;  /* 0x000000014646c824 */ /* 0x100fe200078e0a03 */
[C---:B------:R-:W-:Y:S01]  /*1ab0*/  ISETP.GT.U32.AND P4, PT, R3.reuse, R72, PT ;  /* 0x000000480300720c */ /* 0x040fe20003f84070 */
[C---:B------:R-:W-:Y:S01]  /*1ac0*/  IMAD R68, R3.reuse, R9, R68 ;  /* 0x0000000903447224 */ /* 0x040fe200078e0244 */
[----:B------:R-:W-:Y:S01]  /*1ad0*/  ISETP.GT.U32.AND P6, PT, R3, R60, PT ;  /* 0x0000003c0300720c */ /* 0x000fe20003fc4070 */
[----:B------:R-:W-:Y:S01]  /*1ae0*/  @!P1 IMAD.IADD R12, R12, 0x1, -R3 ;  /* 0x000000010c0c9824 */ /* 0x000fe200078e0a03 */
[----:B------:R-:W-:Y:S01]  /*1af0*/  ISETP.GE.AND P1, PT, R19, RZ, PT ;  /* 0x000000ff1300720c */ /* 0x000fe20003f26270 */
[----:B------:R-:W-:-:S04]  /*1b00*/  IMAD.HI.U32 R9, R8, R74, RZ ;  /* 0x0000004a08097227 */ /* 0x000fc800078e00ff */
[----:B------:R-:W-:Y:S02]  /*1b10*/  IMAD.MOV.U32 R46, RZ, RZ, R12 ;  /* 0x000000ffff2e7224 */ /* 0x000fe400078e000c */
[----:B------:R-:W-:Y:S02]  /*1b20*/  IMAD.MOV R9, RZ, RZ, -R9 ;  /* 0x000000ffff097224 */ /* 0x000fe400078e0a09 */
[----:B------:R-:W-:Y:S01]  /*1b30*/  @!P5 IMAD.MOV R46, RZ, RZ, -R46 ;  /* 0x000000ffff2ed224 */ /* 0x000fe200078e0a2e */
[C---:B------:R-:W-:Y:S01]  /*1b40*/  ISETP.GT.U32.AND P5, PT, R3.reuse, R56, PT ;  /* 0x000000380300720c */ /* 0x040fe20003fa4070 */
[C---:B------:R-:W-:Y:S02]  /*1b50*/  IMAD R74, R3.reuse, R9, R74 ;  /* 0x00000009034a7224 */ /* 0x040fe400078e024a */
[--C-:B------:R-:W-:Y:S01]  /*1b60*/  @!P3 IMAD.IADD R58, R58, 0x1, -R3.reuse ;  /* 0x000000013a3ab824 */ /* 0x100fe200078e0a03 */
[C---:B------:R-:W-:Y:S01]  /*1b70*/  ISETP.GT.U32.AND P3, PT, R3.reuse, R34, PT ;  /* 0x000000220300720c */ /* 0x040fe20003f64070 */
[--C-:B------:R-:W-:Y:S01]  /*1b80*/  @!P4 IMAD.IADD R72, R72, 0x1, -R3.reuse ;  /* 0x000000014848c824 */ /* 0x100fe200078e0a03 */
[C---:B------:R-:W-:Y:S01]  /*1b90*/  ISETP.GT.U32.AND P4, PT, R3.reuse, R74, PT ;  /* 0x0000004a0300720c */ /* 0x040fe20003f84070 */
[----:B------:R-:W-:Y:S01]  /*1ba0*/  @!P6 IMAD.IADD R60, R60, 0x1, -R3 ;  /* 0x000000013c3ce824 */ /* 0x000fe200078e0a03 */
[----:B------:R-:W-:Y:S01]  /*1bb0*/  ISETP.GT.U32.AND P6, PT, R3, R68, PT ;  /* 0x000000440300720c */ /* 0x000fe20003fc4070 */
[----:B------:R-:W-:-:S04]  /*1bc0*/  IMAD.HI.U32 R4, R8, R10, RZ ;  /* 0x0000000a08047227 */ /* 0x000fc800078e00ff */
[----:B------:R-:W-:Y:S02]  /*1bd0*/  IMAD.MOV R11, RZ, RZ, -R4 ;  /* 0x000000ffff0b7224 */ /* 0x000fe400078e0a04 */
[----:B------:R-:W-:Y:S02]  /*1be0*/  VIADD R4, R0, UR9 ;  /* 0x0000000900047c36 */ /* 0x000fe40008000000 */
[--C-:B------:R-:W-:Y:S01]  /*1bf0*/  @!P5 IMAD.IADD R56, R56, 0x1, -R3.reuse ;  /* 0x000000013838d824 */ /* 0x100fe200078e0a03 */
[----:B------:R-:W-:Y:S01]  /*1c00*/  ISETP.GE.AND P5, PT, R21, RZ, PT ;  /* 0x000000ff1500720c */ /* 0x000fe20003fa6270 */
[----:B------:R-:W-:Y:S02]  /*1c10*/  IMAD R10, R3, R11, R10 ;  /* 0x0000000b030a7224 */ /* 0x000fe400078e020a */
[----:B------:R-:W-:Y:S01]  /*1c20*/  @!P1 IMAD.MOV R50, RZ, RZ, -R50 ;  /* 0x000000ffff329224 */ /* 0x000fe200078e0a32 */
[----:B------:R-:W-:Y:S01]  /*1c30*/  ISETP.GE.AND P1, PT, R23, RZ, PT ;  /* 0x000000ff1700720c */ /* 0x000fe20003f26270 */
[----:B------:R-:W-:Y:S01]  /*1c40*/  @!P3 IMAD.IADD R34, R34, 0x1, -R3 ;  /* 0x000000012222b824 */ /* 0x000fe200078e0a03 */
[----:B------:R-:W-:Y:S01]  /*1c50*/  ISETP.GE.AND P3, PT, R25, RZ, PT ;  /* 0x000000ff1900720c */ /* 0x000fe20003f66270 */
[----:B------:R-:W-:-:S02]  /*1c60*/  VIADD R21, R4, 0x1c ;  /* 0x0000001c04157836 */ /* 0x000fc40000000000 */
[C---:B------:R-:W-:Y:S02]  /*1c70*/  VIADD R23, R4.reuse, 0x3c ;  /* 0x0000003c04177836 */ /* 0x040fe40000000000 */
[----:B------:R-:W-:Y:S02]  /*1c80*/  VIADD R25, R4, 0x5c ;  /* 0x0000005c04197836 */ /* 0x000fe40000000000 */
[--C-:B------:R-:W-:Y:S01]  /*1c90*/  @!P4 IMAD.IADD R74, R74, 0x1, -R3.reuse ;  /* 0x000000014a4ac824 */ /* 0x100fe200078e0a03 */
[----:B------:R-:W-:Y:S01]  /*1ca0*/  ISETP.GT.U32.AND P4, PT, R3, R10, PT ;  /* 0x0000000a0300720c */ /* 0x000fe20003f84070 */
[----:B------:R-:W-:Y:S01]  /*1cb0*/  @!P6 IMAD.IADD R68, R68, 0x1, -R3 ;  /* 0x000000014444e824 */ /* 0x000fe200078e0a03 */
[----:B------:R-:W-:Y:S01]  /*1cc0*/  ISETP.GE.AND P6, PT, R13, RZ, PT ;  /* 0x000000ff0d00720c */ /* 0x000fe20003fc6270 */
[----:B------:R-:W-:Y:S01]  /*1cd0*/  VIADD R19, R4, 0x7c ;  /* 0x0000007c04137836 */ /* 0x000fe20000000000 */
[----:B------:R-:W-:Y:S01]  /*1ce0*/  IABS R13, R21 ;  /* 0x00000015000d7213 */ /* 0x000fe20000000000 */
[----:B------:R-:W-:Y:S01]  /*1cf0*/  IMAD.MOV.U32 R52, RZ, RZ, R36 ;  /* 0x000000ffff347224 */ /* 0x000fe200078e0024 */
[----:B------:R-:W-:Y:S01]  /*1d00*/  IABS R15, R23 ;  /* 0x00000017000f7213 */ /* 0x000fe20000000000 */
[----:B------:R-:W-:Y:S01]  /*1d10*/  IMAD.HI.U32 R12, R8, R76, RZ ;  /* 0x0000004c080c7227 */ /* 0x000fe200078e00ff */
[----:B------:R-:W-:-:S02]  /*1d20*/  IABS R32, R25 ;  /* 0x0000001900207213 */ /* 0x000fc40000000000 */
[----:B------:R-:W-:Y:S01]  /*1d30*/  IABS R78, R19 ;  /* 0x00000013004e7213 */ /* 0x000fe20000000000 */
[----:B------:R-:W-:Y:S01]  /*1d40*/  @!P0 IMAD.MOV R52, RZ, RZ, -R52 ;  /* 0x000000ffff348224 */ /* 0x000fe200078e0a34 */
[----:B------:R-:W-:Y:S01]  /*1d50*/  ISETP.GT.U32.AND P0, PT, R3, R34, PT ;  /* 0x000000220300720c */ /* 0x000fe20003f04070 */
[----:B------:R-:W-:-:S04]  /*1d60*/  IMAD.HI.U32 R4, R8, R13, RZ ;  /* 0x0000000d08047227 */ /* 0x000fc800078e00ff */
[----:B------:R-:W-:-:S04]  /*1d70*/  IMAD.HI.U32 R9, R8, R15, RZ ;  /* 0x0000000f08097227 */ /* 0x000fc800078e00ff */
[----:B------:R-:W-:-:S04]  /*1d80*/  IMAD.HI.U32 R11, R8, R32, RZ ;  /* 0x00000020080b7227 */ /* 0x000fc800078e00ff */
[----:B------:R-:W-:-:S04]  /*1d90*/  IMAD.HI.U32 R8, R8, R78, RZ ;  /* 0x0000004e08087227 */ /* 0x000fc800078e00ff */
[----:B------:R-:W-:Y:S02]  /*1da0*/  IMAD.MOV R4, RZ, RZ, -R4 ;  /* 0x000000ffff047224 */ /* 0x000fe400078e0a04 */
[----:B------:R-:W-:Y:S02]  /*1db0*/  IMAD.MOV R17, RZ, RZ, -R12 ;  /* 0x000000ffff117224 */ /* 0x000fe400078e0a0c */
[----:B------:R-:W-:Y:S02]  /*1dc0*/  IMAD.MOV R12, RZ, RZ, -R9 ;  /* 0x000000ffff0c7224 */ /* 0x000fe400078e0a09 */
[----:B------:R-:W-:Y:S01]  /*1dd0*/  @!P4 IMAD.IADD R10, R10, 0x1, -R3 ;  /* 0x000000010a0ac824 */ /* 0x000fe200078e0a03 */
[C---:B------:R-:W-:Y:S01]  /*1de0*/  ISETP.GT.U32.AND P4, PT, R3.reuse, R70, PT ;  /* 0x000000460300720c */ /* 0x040fe20003f84070 */
[----:B------:R-:W-:Y:S02]  /*1df0*/  IMAD.MOV R9, RZ, RZ, -R8 ;  /* 0x000000ffff097224 */ /* 0x000fe400078e0a08 */
[----:B------:R-:W-:-:S02]  /*1e00*/  IMAD R8, R3, R4, R13 ;  /* 0x0000000403087224 */ /* 0x000fc400078e020d */
[----:B------:R-:W-:Y:S01]  /*1e10*/  @!P2 IMAD.MOV R54, RZ, RZ, -R54 ;  /* 0x000000ffff36a224 */ /* 0x000fe200078e0a36 */
[C---:B------:R-:W-:Y:S01]  /*1e20*/  ISETP.GT.U32.AND P2, PT, R3.reuse, R68, PT ;  /* 0x000000440300720c */ /* 0x040fe20003f44070 */
[C---:B------:R-:W-:Y:S02]  /*1e30*/  IMAD R76, R3.reuse, R17, R76 ;  /* 0x00000011034c7224 */ /* 0x040fe400078e024c */
[----:B------:R-:W-:Y:S02]  /*1e40*/  IMAD.MOV.U32 R64, RZ, RZ, R62 ;  /* 0x000000ffff407224 */ /* 0x000fe400078e003e */
[----:B------:R-:W-:Y:S01]  /*1e50*/  @!P3 IMAD.MOV R60, RZ, RZ, -R60 ;  /* 0x000000ffff3cb224 */ /* 0x000fe200078e0a3c */
[C---:B------:R-:W-:Y:S01]  /*1e60*/  ISETP.GT.U32.AND P3, PT, R3.reuse, R10, PT ;  /* 0x0000000a0300720c */ /* 0x040fe20003f64070 */
[----:B------:R-:W-:Y:S01]  /*1e70*/  @!P5 IMAD.MOV R56, RZ, RZ, -R56 ;  /* 0x000000ffff38d224 */ /* 0x000fe200078e0a38 */
[C---:B------:R-:W-:Y:S01]  /*1e80*/  ISETP.GT.U32.AND P5, PT, R3.reuse, R74, PT ;  /* 0x0000004a0300720c */ /* 0x040fe20003fa4070 */
[----:B------:R-:W-:Y:S01]  /*1e90*/  @!P0 IMAD.IADD R34, R34, 0x1, -R3 ;  /* 0x0000000122228824 */ /* 0x000fe200078e0a03 */
[C---:B------:R-:W-:Y:S01]  /*1ea0*/  ISETP.GT.U32.AND P0, PT, R3.reuse, R8, PT ;  /* 0x000000080300720c */ /* 0x040fe20003f04070 */
[----:B------:R-:W-:Y:S01]  /*1eb0*/  @!P6 IMAD.MOV R64, RZ, RZ, -R64 ;  /* 0x000000ffff40e224 */ /* 0x000fe200078e0a40 */
[----:B------:R-:W-:Y:S01]  /*1ec0*/  ISETP.GT.U32.AND P6, PT, R3, R76, PT ;  /* 0x0000004c0300720c */ /* 0x000fe20003fc4070 */
[----:B------:R-:W-:-:S02]  /*1ed0*/  IMAD.MOV R11, RZ, RZ, -R11 ;  /* 0x000000ffff0b7224 */ /* 0x000fc400078e0a0b */
[C---:B------:R-:W-:Y:S02]  /*1ee0*/  IMAD R12, R3.reuse, R12, R15 ;  /* 0x0000000c030c7224 */ /* 0x040fe400078e020f */
[C---:B------:R-:W-:Y:S02]  /*1ef0*/  IMAD R32, R3.reuse, R11, R32 ;  /* 0x0000000b03207224 */ /* 0x040fe400078e0220 */
[C---:B------:R-:W-:Y:S02]  /*1f00*/  IMAD R78, R3.reuse, R9, R78 ;  /* 0x00000009034e7224 */ /* 0x040fe400078e024e */
[--C-:B------:R-:W-:Y:S01]  /*1f10*/  @!P2 IMAD.IADD R68, R68, 0x1, -R3.reuse ;  /* 0x000000014444a824 */ /* 0x100fe200078e0a03 */
[C---:B------:R-:W-:Y:S01]  /*1f20*/  ISETP.GT.U32.AND P2, PT, R3.reuse, R12, PT ;  /* 0x0000000c0300720c */ /* 0x040fe20003f44070 */
[--C-:B------:R-:W-:Y:S01]  /*1f30*/  @!P4 IMAD.IADD R70, R70, 0x1, -R3.reuse ;  /* 0x000000014646c824 */ /* 0x100fe200078e0a03 */
[----:B------:R-:W-:Y:S01]  /*1f40*/  ISETP.GT.U32.AND P4, PT, R3, R32, PT ;  /* 0x000000200300720c */ /* 0x000fe20003f84070 */
[--C-:B------:R-:W-:Y:S01]  /*1f50*/  @!P3 IMAD.IADD R10, R10, 0x1, -R3.reuse ;  /* 0x000000010a0ab824 */ /* 0x100fe200078e0a03 */
[----:B------:R-:W-:Y:S01]  /*1f60*/  ISETP.GE.AND P3, PT, R27, RZ, PT ;  /* 0x000000ff1b00720c */ /* 0x000fe20003f66270 */
[----:B------:R-:W-:Y:S01]  /*1f70*/  @!P1 IMAD.MOV R58, RZ, RZ, -R58 ;  /* 0x000000ffff3a9224 */ /* 0x000fe200078e0a3a */
[C---:B------:R-:W-:Y:S01]  /*1f80*/  ISETP.GT.U32.AND P1, PT, R3.reuse, R72, PT ;  /* 0x000000480300720c */ /* 0x040fe20003f24070 */
[--C-:B------:R-:W-:Y:S01]  /*1f90*/  @!P5 IMAD.IADD R74, R74, 0x1, -R3.reuse ;  /* 0x000000014a4ad824 */ /* 0x100fe200078e0a03 */
[----:B------:R-:W-:Y:S01]  /*1fa0*/  ISETP.GT.U32.AND P5, PT, R3, R78, PT ;  /* 0x0000004e0300720c */ /* 0x000fe20003fa4070 */
[--C-:B------:R-:W-:Y:S01]  /*1fb0*/  @!P0 IMAD.IADD R8, R8, 0x1, -R3.reuse ;  /* 0x0000000108088824 */ /* 0x100fe200078e0a03 */
[----:B------:R-:W-:Y:S01]  /*1fc0*/  ISETP.GE.AND P0, PT, R31, RZ, PT ;  /* 0x000000ff1f00720c */ /* 0x000fe20003f06270 */
[--C-:B------:R-:W-:Y:S01]  /*1fd0*/  @!P6 IMAD.IADD R76, R76, 0x1, -R3.reuse ;  /* 0x000000014c4ce824 */ /* 0x100fe200078e0a03 */
[----:B------:R-:W-:Y:S01]  /*1fe0*/  ISETP.GE.AND P6, PT, R29, RZ, PT ;  /* 0x000000ff1d00720c */ /* 0x000fe20003fc6270 */
[----:B------:R-:W-:Y:S01]  /*1ff0*/  IMAD.MOV.U32 R66, RZ, RZ, R34 ;  /* 0x000000ffff427224 */ /* 0x000fe200078e0022 */
[----:B------:R-:W0:Y:S01]  /*2000*/  LDS R9, [UR11] ;  /* 0x0000000bff097984 */ /* 0x000e220008000800 */
[--C-:B------:R-:W-:Y:S01]  /*2010*/  @!P2 IMAD.IADD R12, R12, 0x1, -R3.reuse ;  /* 0x000000010c0ca824 */ /* 0x100fe200078e0a03 */
[----:B------:R-:W-:Y:S01]  /*2020*/  ISETP.GE.AND P2, PT, R33, RZ, PT ;  /* 0x000000ff2100720c */ /* 0x000fe20003f46270 */
[--C-:B------:R-:W-:Y:S01]  /*2030*/  @!P4 IMAD.IADD R32, R32, 0x1, -R3.reuse ;  /* 0x000000012020c824 */ /* 0x100fe200078e0a03 */
[----:B------:R-:W-:Y:S01]  /*2040*/  BAR.SYNC.DEFER_BLOCKING 0x0 ;  /* 0x0000000000007b1d */ /* 0x000fe20000010000 */
[----:B------:R-:W-:Y:S01]  /*2050*/  ISETP.GE.AND P4, PT, R35, RZ, PT ;  /* 0x000000ff2300720c */ /* 0x000fe20003f86270 */
[----:B------:R-:W-:Y:S01]  /*2060*/  @!P3 IMAD.MOV R66, RZ, RZ, -R66 ;  /* 0x000000ffff42b224 */ /* 0x000fe200078e0a42 */
[----:B------:R-:W-:Y:S01]  /*2070*/  ISETP.GT.U32.AND P3, PT, R3, R76, PT ;  /* 0x0000004c0300720c */ /* 0x000fe20003f64070 */
[--C-:B------:R-:W-:Y:S01]  /*2080*/  @!P1 IMAD.IADD R72, R72, 0x1, -R3.reuse ;  /* 0x0000000148489824 */ /* 0x100fe200078e0a03 */
[----:B------:R-:W-:Y:S01]  /*2090*/  ISETP.GE.AND P1, PT, R5, RZ, PT ;  /* 0x000000ff0500720c */ /* 0x000fe20003f26270 */
[--C-:B------:R-:W-:Y:S01]  /*20a0*/  @!P5 IMAD.IADD R78, R78, 0x1, -R3.reuse ;  /* 0x000000014e4ed824 */ /* 0x100fe200078e0a03 */
[C---:B------:R-:W-:Y:S01]  /*20b0*/  ISETP.GT.U32.AND P5, PT, R3.reuse, R8, PT ;  /* 0x000000080300720c */ /* 0x040fe20003fa4070 */
[----:B------:R-:W-:Y:S01]  /*20c0*/  @!P0 IMAD.MOV R70, RZ, RZ, -R70 ;  /* 0x000000ffff468224 */ /* 0x000fe200078e0a46 */
[C---:B------:R-:W-:Y:S01]  /*20d0*/  ISETP.GT.U32.AND P0, PT, R3.reuse, R12, PT ;  /* 0x0000000c0300720c */ /* 0x040fe20003f04070 */
[----:B------:R-:W-:Y:S01]  /*20e0*/  @!P6 IMAD.MOV R68, RZ, RZ, -R68 ;  /* 0x000000ffff44e224 */ /* 0x000fe200078e0a44 */
[C---:B------:R-:W-:Y:S01]  /*20f0*/  ISETP.GT.U32.AND P6, PT, R3.reuse, R32, PT ;  /* 0x000000200300720c */ /* 0x040fe20003fc4070 */
[----:B------:R-:W1:Y:S01]  /*2100*/  LDC.64 R4, c[0x0][0x3a0] ;  /* 0x0000e800ff047b82 */ /* 0x000e620000000a00 */
[----:B------:R-:W-:Y:S01]  /*2110*/  @!P2 IMAD.MOV R72, RZ, RZ, -R72 ;  /* 0x000000ffff48a224 */ /* 0x000fe200078e0a48 */
[----:B------:R-:W-:Y:S01]  /*2120*/  ISETP.NE.U32.AND P2, PT, R6, RZ, PT ;  /* 0x000000ff0600720c */ /* 0x000fe20003f45070 */
[----:B------:R-:W-:Y:S01]  /*2130*/  @!P4 IMAD.MOV R74, RZ, RZ, -R74 ;  /* 0x000000ffff4ac224 */ /* 0x000fe200078e0a4a */
[----:B------:R-:W-:Y:S01]  /*2140*/  ISETP.GT.U32.AND P4, PT, R3, R78, PT ;  /* 0x0000004e0300720c */ /* 0x000fe20003f84070 */
[--C-:B------:R-:W-:Y:S01]  /*2150*/  @!P3 IMAD.IADD R76, R76, 0x1, -R3.reuse ;  /* 0x000000014c4cb824 */ /* 0x100fe200078e0a03 */
[----:B------:R-:W-:Y:S01]  /*2160*/  ISETP.GE.AND P3, PT, R21, RZ, PT ;  /* 0x000000ff1500720c */ /* 0x000fe20003f66270 */
[----:B------:R-:W-:Y:S01]  /*2170*/  @!P1 IMAD.MOV R10, RZ, RZ, -R10 ;  /* 0x000000ffff0a9224 */ /* 0x000fe200078e0a0a */
[----:B------:R-:W-:Y:S01]  /*2180*/  ISETP.GE.AND P1, PT, R37, RZ, PT ;  /* 0x000000ff2500720c */ /* 0x000fe20003f26270 */
[--C-:B------:R-:W-:Y:S01]  /*2190*/  @!P5 IMAD.IADD R8, R8, 0x1, -R3.reuse ;  /* 0x000000010808d824 */ /* 0x100fe200078e0a03 */
[----:B------:R-:W-:Y:S01]  /*21a0*/  ISETP.GE.AND P5, PT, R23, RZ, PT ;  /* 0x000000ff1700720c */ /* 0x000fe20003fa6270 */
[--C-:B------:R-:W-:Y:S01]  /*21b0*/  @!P0 IMAD.IADD R12, R12, 0x1, -R3.reuse ;  /* 0x000000010c0c8824 */ /* 0x100fe200078e0a03 */
[----:B------:R-:W-:Y:S01]  /*21c0*/  ISETP.GE.AND P0, PT, R25, RZ, PT ;  /* 0x000000ff1900720c */ /* 0x000fe20003f06270 */
[----:B------:R-:W-:Y:S01]  /*21d0*/  @!P6 IMAD.IADD R32, R32, 0x1, -R3 ;  /* 0x000000012020e824 */ /* 0x000fe200078e0a03 */
[----:B------:R-:W-:Y:S01]  /*21e0*/  ISETP.GE.AND P6, PT, R19, RZ, PT ;  /* 0x000000ff1300720c */ /* 0x000fe20003fc6270 */
[----:B------:R-:W-:-:S02]  /*21f0*/  IMAD.MOV.U32 R6, RZ, RZ, R12 ;  /* 0x000000ffff067224 */ /* 0x000fc400078e000c */
[----:B------:R-:W-:Y:S02]  /*2200*/  IMAD.MOV.U32 R62, RZ, RZ, R32 ;  /* 0x000000ffff3e7224 */ /* 0x000fe400078e0020 */
[----:B------:R-:W-:Y:S01]  /*2210*/  @!P4 IMAD.IADD R78, R78, 0x1, -R3 ;  /* 0x000000014e4ec824 */ /* 0x000fe200078e0a03 */
[----:B------:R-:W-:Y:S01]  /*2220*/  ISETP.GE.AND P4, PT, R2, RZ, PT ;  /* 0x000000ff0200720c */ /* 0x000fe20003f86270 */
[----:B------:R-:W-:Y:S01]  /*2230*/  @!P3 IMAD.MOV R8, RZ, RZ, -R8 ;  /* 0x000000ffff08b224 */ /* 0x000fe200078e0a08 */
[----:B------:R-:W-:Y:S01]  /*2240*/  ISETP.NE.AND P3, PT, R45, RZ, PT ;  /* 0x000000ff2d00720c */ /* 0x000fe20003f65270 */
[----:B------:R-:W-:Y:S01]  /*2250*/  @!P1 IMAD.MOV R76, RZ, RZ, -R76 ;  /* 0x000000ffff4c9224 */ /* 0x000fe200078e0a4c */
[----:B------:R-:W-:Y:S01]  /*2260*/  ISETP.NE.AND P1, PT, R44, RZ, PT ;  /* 0x000000ff2c00720c */ /* 0x000fe20003f25270 */
[----:B------:R-:W-:Y:S01]  /*2270*/  @!P5 IMAD.MOV R6, RZ, RZ, -R6 ;  /* 0x000000ffff06d224 */ /* 0x000fe200078e0a06 */
[C---:B------:R-:W-:Y:S01]  /*2280*/  SEL R13, R43.reuse, R22, !P3 ;  /* 0x000000162b0d7207 */ /* 0x040fe20005800000 */
[----:B------:R-:W-:Y:S01]  /*2290*/  @!P0 IMAD.MOV R62, RZ, RZ, -R62 ;  /* 0x000000ffff3e8224 */ /* 0x000fe200078e0a3e */
[C---:B------:R-:W-:Y:S01]  /*22a0*/  SEL R32, R43.reuse, R14, !P3 ;  /* 0x0000000e2b207207 */ /* 0x040fe20005800000 */
[----:B------:R-:W-:Y:S01]  /*22b0*/  @!P6 IMAD.MOV R78, RZ, RZ, -R78 ;  /* 0x000000ffff4ee224 */ /* 0x000fe200078e0a4e */
[C---:B------:R-:W-:Y:S01]  /*22c0*/  SEL R34, R43.reuse, R16, !P3 ;  /* 0x000000102b227207 */ /* 0x040fe20005800000 */
[C---:B-1----:R-:W-:Y:S01]  /*22d0*/  VIADD R3, R4.reuse, 0xfffffffe ;  /* 0xfffffffe04037836 */ /* 0x042fe20000000000 */
[C---:B------:R-:W-:Y:S01]  /*22e0*/  SEL R36, R43.reuse, R18, !P3 ;  /* 0x000000122b247207 */ /* 0x040fe20005800000 */
[C---:B------:R-:W-:Y:S01]  /*22f0*/  VIADD R7, R4.reuse, 0xffffffed ;  /* 0xffffffed04077836 */ /* 0x040fe20000000000 */
[C---:B------:R-:W-:Y:S01]  /*2300*/  SEL R41, R43.reuse, R20, !P3 ;  /* 0x000000142b297207 */ /* 0x040fe20005800000 */
[----:B------:R-:W-:Y:S01]  /*2310*/  @!P4 IMAD.MOV R80, RZ, RZ, -R80 ;  /* 0x000000ffff50c224 */ /* 0x000fe200078e0a50 */
[C---:B------:R-:W-:Y:S01]  /*2320*/  SEL R22, R43.reuse, R24, !P3 ;  /* 0x000000182b167207 */ /* 0x040fe20005800000 */
[----:B------:R-:W-:Y:S01]  /*2330*/  VIADD R45, R4, 0xffffffe6 ;  /* 0xffffffe6042d7836 */ /* 0x000fe20000000000 */
[----:B------:R-:W-:-:S02]  /*2340*/  SEL R17, R43, R40, !P3 ;  /* 0x000000282b117207 */ /* 0x000fc40005800000 */
[C---:B------:R-:W-:Y:S02]  /*2350*/  SEL R12, R43.reuse, R10, !P3 ;  /* 0x0000000a2b0c7207 */ /* 0x040fe40005800000 */
[C---:B------:R-:W-:Y:S02]  /*2360*/  SEL R26, R43.reuse, R26, !P3 ;  /* 0x0000001a2b1a7207 */ /* 0x040fe40005800000 */
[C---:B------:R-:W-:Y:S02]  /*2370*/  SEL R28, R43.reuse, R28, !P3 ;  /* 0x0000001c2b1c7207 */ /* 0x040fe40005800000 */
[C---:B------:R-:W-:Y:S02]  /*2380*/  SEL R30, R43.reuse, R30, !P3 ;  /* 0x0000001e2b1e7207 */ /* 0x040fe40005800000 */
[C---:B------:R-:W-:Y:S02]  /*2390*/  SEL R38, R43.reuse, R38, !P3 ;  /* 0x000000262b267207 */ /* 0x040fe40005800000 */
[----:B------:R-:W-:-:S02]  /*23a0*/  SEL R42, R43, R42, !P3 ;  /* 0x0000002a2b2a7207 */ /* 0x000fc40005800000 */
[C---:B------:R-:W-:Y:S02]  /*23b0*/  SEL R16, R43.reuse, R46, !P3 ;  /* 0x0000002e2b107207 */ /* 0x040fe40005800000 */
[C---:B------:R-:W-:Y:S02]  /*23c0*/  SEL R19, R43.reuse, R48, !P3 ;  /* 0x000000302b137207 */ /* 0x040fe40005800000 */
[C---:B------:R-:W-:Y:S01]  /*23d0*/  SEL R24, R43.reuse, R50, !P3 ;  /* 0x000000322b187207 */ /* 0x040fe20005800000 */
[----:B------:R-:W-:Y:S01]  /*23e0*/  VIADD R50, R4, 0xffffffee ;  /* 0xffffffee04327836 */ /* 0x000fe20000000000 */
[C---:B------:R-:W-:Y:S02]  /*23f0*/  SEL R23, R43.reuse, R52, !P3 ;  /* 0x000000342b177207 */ /* 0x040fe40005800000 */
[C---:B------:R-:W-:Y:S02]  /*2400*/  SEL R33, R43.reuse, R54, !P3 ;  /* 0x000000362b217207 */ /* 0x040fe40005800000 */
        /* <DEDUP_REMOVED lines=9> */
[C---:B------:R-:W-:Y:S02]  /*24a0*/  SEL R29, R43.reuse, R76, !P3 ;  /* 0x0000004c2b1d7207 */ /* 0x040fe40005800000 */
[C---:B------:R-:W-:Y:S01]  /*24b0*/  SEL R37, R43.reuse, R8, !P3 ;  /* 0x000000082b257207 */ /* 0x040fe20005800000 */
[C---:B------:R-:W-:Y:S01]  /*24c0*/  VIADD R8, R4.reuse, 0xffffffec ;  /* 0xffffffec04087836 */ /* 0x040fe20000000000 */
[C---:B------:R-:W-:Y:S01]  /*24d0*/  SEL R40, R43.reuse, R6, !P3 ;  /* 0x000000062b287207 */ /* 0x040fe20005800000 */
[----:B------:R-:W-:Y:S01]  /*24e0*/  VIADD R6, R4, 0xffffffe8 ;  /* 0xffffffe804067836 */ /* 0x000fe20000000000 */
[----:B------:R-:W-:-:S02]  /*24f0*/  SEL R25, R43, R62, !P3 ;  /* 0x0000003e2b197207 */ /* 0x000fc40005800000 */
[----:B------:R-:W-:Y:S02]  /*2500*/  SEL R43, R43, R78, !P3 ;  /* 0x0000004e2b2b7207 */ /* 0x000fe40005800000 */
[----:B------:R-:W-:Y:S01]  /*2510*/  ISETP.GE.U32.AND P3, PT, R3, 0x7fffffdf, PT ;  /* 0x7fffffdf0300780c */ /* 0x000fe20003f66070 */
[----:B------:R-:W-:Y:S01]  /*2520*/  VIADD R3, R4, 0xffffffe9 ;  /* 0xffffffe904037836 */ /* 0x000fe20000000000 */
[----:B------:R-:W-:Y:S02]  /*2530*/  ISETP.GE.U32.AND P6, PT, R7, 0x7fffffce, PT ;  /* 0x7fffffce0700780c */ /* 0x000fe40003fc6070 */
[----:B------:R-:W-:Y:S01]  /*2540*/  ISETP.GE.U32.AND P4, PT, R8, 0x7fffffcd, PT ;  /* 0x7fffffcd0800780c */ /* 0x000fe20003f86070 */
[C---:B------:R-:W-:Y:S01]  /*2550*/  VIADD R8, R4.reuse, 0xffffffea ;  /* 0xffffffea04087836 */ /* 0x040fe20000000000 */
[----:B------:R-:W-:Y:S01]  /*2560*/  ISETP.GE.U32.AND P5, PT, R3, 0x7fffffca, PT ;  /* 0x7fffffca0300780c */ /* 0x000fe20003fa6070 */
[----:B------:R-:W-:Y:S01]  /*2570*/  VIADD R3, R4, 0xffffffeb ;  /* 0xffffffeb04037836 */ /* 0x000fe20000000000 */
[----:B------:R-:W-:-:S02]  /*2580*/  SEL R7, RZ, 0x1fffe, P6 ;  /* 0x0001fffeff077807 */ /* 0x000fc40003000000 */
[----:B------:R-:W-:Y:S02]  /*2590*/  @!P1 LOP3.LUT R80, RZ, R44, RZ, 0x33, !PT ;  /* 0x0000002cff509212 */ /* 0x000fe400078e33ff */
[----:B------:R-:W-:Y:S01]  /*25a0*/  ISETP.GE.U32.AND P6, PT, R3, 0x7fffffcc, PT ;  /* 0x7fffffcc0300780c */ /* 0x000fe20003fc6070 */
[----:B------:R-:W-:Y:S01]  /*25b0*/  VIADD R3, R4, 0xffffffe5 ;  /* 0xffffffe504037836 */ /* 0x000fe20000000000 */
[----:B------:R-:W-:Y:S01]  /*25c0*/  ISETP.GE.U32.AND P0, PT, R6, 0x7fffffc9, PT ;  /* 0x7fffffc90600780c */ /* 0x000fe20003f06070 */
[----:B------:R-:W-:Y:S01]  /*25d0*/  IMAD R103, R80, R5, RZ ;  /* 0x0000000550677224 */ /* 0x000fe200078e02ff */
[----:B------:R-:W-:Y:S01]  /*25e0*/  SEL R6, RZ, 0x1, P4 ;  /* 0x00000001ff067807 */ /* 0x000fe20002000000 */
[----:B------:R-:W-:Y:S01]  /*25f0*/  IMAD R5, R84, 0xf, RZ ;  /* 0x0000000f54057824 */ /* 0x000fe200078e02ff */
[----:B------:R-:W-:Y:S01]  /*2600*/  SEL R44, RZ, 0x1fffe, P5 ;  /* 0x0001fffeff2c7807 */ /* 0x000fe20002800000 */
[----:B------:R-:W-:Y:S01]  /*2610*/  IMAD.SHL.U32 R102, R103, 0x2, RZ ;  /* 0x0000000267667824 */ /* 0x000fe200078e00ff */
[----:B------:R-:W-:Y:S01]  /*2620*/  ISETP.GE.U32.AND P4, PT, R8, 0x7fffffcb, PT ;  /* 0x7fffffcb0800780c */ /* 0x000fe20003f86070 */
[C---:B------:R-:W-:Y:S01]  /*2630*/  VIADD R8, R4.reuse, 0xffffffe4 ;  /* 0xffffffe404087836 */ /* 0x040fe20000000000 */
[----:B------:R-:W-:Y:S01]  /*2640*/  ISETP.GE.U32.AND P5, PT, R3, 0x7fffffc6, PT ;  /* 0x7fffffc60300780c */ /* 0x000fe20003fa6070 */
[C---:B------:R-:W-:Y:S01]  /*2650*/  VIADD R3, R4.reuse, 0xffffffe1 ;  /* 0xffffffe104037836 */ /* 0x040fe20000000000 */
[----:B0-----:R-:W-:Y:S01]  /*2660*/  R2UR UR10, R9 ;  /* 0x00000000090a72ca */ /* 0x001fe200000e0000 */
[----:B------:R-:W-:Y:S01]  /*2670*/  VIADD R9, R4, 0xfffffff0 ;  /* 0xfffffff004097836 */ /* 0x000fe20000000000 */
[----:B------:R-:W-:-:S02]  /*2680*/  SEL R11, RZ, 0x1, P0 ;  /* 0x00000001ff0b7807 */ /* 0x000fc40000000000 */
[----:B------:R-:W-:Y:S02]  /*2690*/  SEL R48, RZ, 0x1fffe, P5 ;  /* 0x0001fffeff307807 */ /* 0x000fe40002800000 */
[----:B------:R-:W-:Y:S01]  /*26a0*/  ISETP.GE.U32.AND P0, PT, R8, 0x7fffffc5, PT ;  /* 0x7fffffc50800780c */ /* 0x000fe20003f06070 */
[C---:B------:R-:W-:Y:S01]  /*26b0*/  VIADD R8, R4.reuse, 0xffffffe7 ;  /* 0xffffffe704087836 */ /* 0x040fe20000000000 */
[----:B------:R-:W-:Y:S01]  /*26c0*/  ISETP.GE.U32.AND P5, PT, R3, 0x7fffffc2, PT ;  /* 0x7fffffc20300780c */ /* 0x000fe20003fa6070 */
[----:B------:R-:W-:Y:S01]  /*26d0*/  VIADD R3, R4, 0xffffffe3 ;  /* 0xffffffe304037836 */ /* 0x000fe20000000000 */
[----:B------:R-:W-:Y:S01]  /*26e0*/  ISETP.GE.U32.AND P1, PT, R9, 0x7fffffd1, PT ;  /* 0x7fffffd10900780c */ /* 0x000fe20003f26070 */
[----:B------:R-:W-:Y:S01]  /*26f0*/  IMAD.IADD R11, R11, 0x1, R44 ;  /* 0x000000010b0b7824 */ /* 0x000fe200078e022c */
[----:B------:R-:W-:Y:S02]  /*2700*/  SEL R10, RZ, 0x7fff8, P6 ;  /* 0x0007fff8ff0a7807 */ /* 0x000fe40003000000 */
        /* <DEDUP_REMOVED lines=10> */
[----:B------:R-:W-:Y:S01]  /*27b0*/  ISETP.GE.U32.AND P4, PT, R8, 0x7fffffc3, PT ;  /* 0x7fffffc30800780c */ /* 0x000fe20003f86070 */
[----:B------:R-:W-:Y:S01]  /*27c0*/  VIADD R8, R4, 0xffffffef ;  /* 0xffffffef04087836 */ /* 0x000fe20000000000 */
[----:B------:R-:W-:Y:S02]  /*27d0*/  ISETP.GE.U32.AND P0, PT, R3, 0x7fffffc1, PT ;  /* 0x7fffffc10300780c */ /* 0x000fe40003f06070 */
[----:B------:R-:W-:Y:S02]  /*27e0*/  SEL R52, RZ, 0x1fffe, P5 ;  /* 0x0001fffeff347807 */ /* 0x000fe40002800000 */
[----:B------:R-:W-:Y:S02]  /*27f0*/  SEL R51, RZ, 0x1, P0 ;  /* 0x00000001ff337807 */ /* 0x000fe40000000000 */
[----:B------:R-:W-:Y:S01]  /*2800*/  ISETP.GE.U32.AND P5, PT, R8, 0x7fffffd0, PT ;  /* 0x7fffffd00800780c */ /* 0x000fe20003fa6070 */
[----:B------:R-:W-:Y:S01]  /*2810*/  IMAD.IADD R8, R6, 0x1, R7 ;  /* 0x0000000106087824 */ /* 0x000fe200078e0207 */
[----:B------:R-:W-:Y:S01]  /*2820*/  SEL R49, RZ, 0x4, P4 ;  /* 0x00000004ff317807 */ /* 0x000fe20002000000 */
[----:B------:R-:W-:Y:S01]  /*2830*/  IMAD.IADD R51, R51, 0x1, R52 ;  /* 0x0000000133337824 */ /* 0x000fe200078e0234 */
[----:B------:R-:W-:-:S02]  /*2840*/  ISETP.GE.U32.AND P4, PT, R50, 0x7fffffcf, PT ;  /* 0x7fffffcf3200780c */ /* 0x000fc40003f86070 */
[----:B------:R-:W-:Y:S02]  /*2850*/  LOP3.LUT R11, R11, 0x3, RZ, 0xc0, !PT ;  /* 0x000000030b0b7812 */ /* 0x000fe400078ec0ff */
[----:B------:R-:W-:Y:S02]  /*2860*/  SEL R6, RZ, 0x4, P4 ;  /* 0x00000004ff067807 */ /* 0x000fe40002000000 */
[----:B------:R-:W-:Y:S01]  /*2870*/  IADD3 R9, PT, PT, R11, R10, R9 ;  /* 0x0000000a0b097210 */ /* 0x000fe20007ffe009 */
[----:B------:R-:W-:Y:S01]  /*2880*/  VIADD R11, R4, 0xfffffffd ;  /* 0xfffffffd040b7836 */ /* 0x000fe20000000000 */
[----:B------:R-:W-:Y:S02]  /*2890*/  SEL R7, RZ, 0x7fff8, P5 ;  /* 0x0007fff8ff077807 */ /* 0x000fe40002800000 */
[----:B------:R-:W-:Y:S02]  /*28a0*/  LOP3.LUT R8, R8, 0x3, RZ, 0xc0, !PT ;  /* 0x0000000308087812 */ /* 0x000fe400078ec0ff */
[----:B------:R-:W-:-:S02]  /*28b0*/  SEL R50, RZ, 0x7fff8, P6 ;  /* 0x0007fff8ff327807 */ /* 0x000fc40003000000 */
[----:B------:R-:W-:Y:S02]  /*28c0*/  LOP3.LUT R51, R51, 0x3, RZ, 0xc0, !PT ;  /* 0x0000000333337812 */ /* 0x000fe400078ec0ff */
[----:B------:R-:W-:Y:S01]  /*28d0*/  IADD3 R7, PT, PT, R8, R7, R6 ;  /* 0x0000000708077210 */ /* 0x000fe20007ffe006 */
[----:B------:R-:W-:Y:S01]  /*28e0*/  IMAD.SHL.U32 R8, R9, 0x100, RZ ;  /* 0x0000010009087824 */ /* 0x000fe200078e00ff */
[----:B------:R-:W-:Y:S02]  /*28f0*/  LOP3.LUT R47, R47, 0x3, RZ, 0xc0, !PT ;  /* 0x000000032f2f7812 */ /* 0x000fe400078ec0ff */
[----:B------:R-:W-:Y:S02]  /*2900*/  IADD3 R49, PT, PT, R51, R50, R49 ;  /* 0x0000003233317210 */ /* 0x000fe40007ffe031 */
[----:B------:R-:W-:Y:S02]  /*2910*/  IADD3 R45, PT, PT, R47, R46, R45 ;  /* 0x0000002e2f2d7210 */ /* 0x000fe40007ffe02d */
[----:B------:R-:W-:-:S02]  /*2920*/  LOP3.LUT R10, R49, 0xf, RZ, 0xc0, !PT ;  /* 0x0000000f310a7812 */ /* 0x000fc400078ec0ff */
[----:B------:R-:W-:Y:S02]  /*2930*/  LOP3.LUT R8, R8, 0xf00, RZ, 0xe2, !PT ;  /* 0x00000f0008087812 */ /* 0x000fe400078ee2ff */
[----:B------:R-:W-:Y:S01]  /*2940*/  ISETP.GE.U32.AND P4, PT, R11, 0x7fffffde, PT ;  /* 0x7fffffde0b00780c */ /* 0x000fe20003f86070 */
[----:B------:R-:W-:Y:S01]  /*2950*/  IMAD R10, R45, 0x10, R10 ;  /* 0x000000102d0a7824 */ /* 0x000fe200078e020a */
[----:B---3--:R-:W-:Y:S01]  /*2960*/  IADD3 R6, P6, PT, R102, UR16, RZ ;  /* 0x0000001066067c10 */ /* 0x008fe2000ffde0ff */
[----:B------:R-:W-:Y:S02]  /*2970*/  IMAD R8, R7, 0x1000, R8 ;  /* 0x0000100007087824 */ /* 0x000fe400078e0208 */
[----:B------:R-:W-:Y:S01]  /*2980*/  VIADD R11, R4, 0xffffffff ;  /* 0xffffffff040b7836 */ /* 0x000fe20000000000 */
[----:B------:R-:W-:Y:S09]  /*2990*/  BRA.U UP0, `(.L_x_5) ;  /* 0x0000000100187547 */ /* 0x000ff2000b800000 */
[----:B------:R-:W-:Y:S01]  /*29a0*/  ELECT P5, URZ, PT ;  /* 0x0000000000ff782f */ /* 0x000fe200038a0000 */
[----:B------:R-:W-:Y:S01]  /*29b0*/  IMAD.MOV.U32 R9, RZ, RZ, 0x1 ;  /* 0x00000001ff097424 */ /* 0x000fe200078e00ff */
[----:B------:R-:W-:Y:S01]  /*29c0*/  UMOV UR6, 0x40 ;  /* 0x0000004000067882 */ /* 0x000fe20000000000 */
[----:B------:R-:W-:Y:S01]  /*29d0*/  UVIRTCOUNT.DEALLOC.SMPOOL 0x80 ;  /* 0x000000800000784c */ /* 0x000fe20000000000 */
[----:B------:R-:W-:-:S09]  /*29e0*/  ULEA UR6, UR5, UR6, 0x18 ;  /* 0x0000000605067291 */ /* 0x000fd2000f8ec0ff */
[----:B------:R0:W-:Y:S03]  /*29f0*/  @P5 STS.U8 [UR6], R9 ;  /* 0x00000009ff005988 */ /* 0x0001e60008000006 */
.L_x_5:
[----:B------:R-:W-:Y:S01]  /*2a00*/  UIADD3 UR12, UPT, UPT, UR10, UR4, URZ ;  /* 0x000000040a0c7290 */ /* 0x000fe2000fffe0ff */
[----:B------:R-:W-:Y:S01]  /*2a10*/  LEA.HI.X.SX32 R7, R103, UR17, 0x1, P6 ;  /* 0x0000001167077c11 */ /* 0x000fe2000b0f0eff */
[----:B------:R-:W-:Y:S01]  /*2a20*/  VOTEU.ALL UP1, P2 ;  /* 0x0000000000ff7886 */ /* 0x000fe20001020000 */
[----:B------:R-:W-:Y:S01]  /*2a30*/  VOTEU.ALL UP2, P2 ;  /* 0x0000000000ff7886 */ /* 0x000fe20001040000 */
[----:B------:R-:W-:Y:S01]  /*2a40*/  IADD3 R44, P5, PT, R75, R6, RZ ;  /* 0x000000064b2c7210 */ /* 0x000fe20007fbe0ff */
[----:B------:R-:W-:Y:S01]  /*2a50*/  IMAD.SHL.U32 R89, R84, 0x2, RZ ;  /* 0x0000000254597824 */ /* 0x000fe200078e00ff */
[----:B0-----:R-:W-:Y:S01]  /*2a60*/  LOP3.LUT R9, R10, 0xff, RZ, 0xc0, !PT ;  /* 0x000000ff0a097812 */ /* 0x001fe200078ec0ff */
[----:B------:R-:W-:-:S04]  /*2a70*/  @!UP1 UIADD3 UR4, UPT, UPT, -UR7, 0x100000, URZ ;  /* 0x0010000007049890 */ /* 0x000fc8000fffe1ff */
[----:B------:R-:W-:Y:S02]  /*2a80*/  @!UP1 USHF.L.U32 UR5, UR4, 0xb, URZ ;  /* 0x0000000b04059899 */ /* 0x000fe400080006ff */
[----:B------:R-:W-:Y:S01]  /*2a90*/  @!UP1 USHF.L.U32 UR4, UR4, 0x1, URZ ;  /* 0x0000000104049899 */ /* 0x000fe200080006ff */
[----:B------:R-:W-:Y:S01]  /*2aa0*/  STTM.x128 tmem[UR12], RZ ;  /* 0x000000ff000079ed */ /* 0x000fe200083c000c */
[----:B------:R-:W0:Y:S02]  /*2ab0*/  FENCE.VIEW.ASYNC.T ;  /* 0x00000000000073c6 */ /* 0x000e240000000200 */
[----:B0-----:R-:W-:Y:S01]  /*2ac0*/  BAR.SYNC.DEFER_BLOCKING 0x0 ;  /* 0x0000000000007b1d */ /* 0x001fe20000010000 */
[----:B------:R-:W-:Y:S01]  /*2ad0*/  LEA.HI.X.SX32 R45, R5, R7, 0x1, P5 ;  /* 0x00000007052d7211 */ /* 0x000fe200028f0eff */
[----:B------:R-:W-:Y:S01]  /*2ae0*/  IMAD.IADD R8, R8, 0x1, R9 ;  /* 0x0000000108087824 */ /* 0x000fe200078e0209 */
[----:B------:R-:W-:Y:S02]  /*2af0*/  ISETP.GE.U32.AND P5, PT, R11, 0x7fffffe0, PT ;  /* 0x7fffffe00b00780c */ /* 0x000fe40003fa6070 */
[----:B------:R-:W-:-:S02]  /*2b00*/  PRMT R5, RZ, 0x7610, R5 ;  /* 0x00007610ff057816 */ /* 0x000fc40000000005 */
[----:B------:R-:W-:Y:S02]  /*2b10*/  PRMT R46, RZ, 0x7610, R46 ;  /* 0x00007610ff2e7816 */ /* 0x000fe4000000002e */
[----:B------:R-:W-:Y:S01]  /*2b20*/  LOP3.LUT R74, R8, 0xffff, RZ, 0xc0, !PT ;  /* 0x0000ffff084a7812 */ /* 0x000fe200078ec0ff */
[----:B------:R-:W0:Y:S02]  /*2b30*/  FENCE.VIEW.ASYNC.S ;  /* 0x00000000000073c6 */ /* 0x000e240000000000 */
[----:B0-----:R0:W1:Y:S02]  /*2b40*/  @!UP2 SYNCS.EXCH.64 URZ, [UR8], UR4 ;  /* 0x0000000408ffa5b2 */ /* 0x0010640008000100 */
[----:B-1----:R-:W-:Y:S01]  /*2b50*/  BAR.SYNC.DEFER_BLOCKING 0x0 ;  /* 0x0000000000007b1d */ /* 0x002fe20000010000 */
[--C-:B------:R-:W-:Y:S02]  /*2b60*/  SHF.R.U32.HI R11, RZ, 0xf, R74.reuse ;  /* 0x0000000fff0b7819 */ /* 0x100fe4000001164a */
[----:B------:R-:W-:-:S02]  /*2b70*/  SHF.R.U32.HI R47, RZ, 0xe, R74 ;  /* 0x0000000eff2f7819 */ /* 0x000fc4000001164a */
[----:B------:R-:W-:Y:S02]  /*2b80*/  PRMT R48, RZ, 0x7610, R48 ;  /* 0x00007610ff307816 */ /* 0x000fe40000000030 */
[----:B------:R-:W-:Y:S01]  /*2b90*/  PRMT R52, RZ, 0x7610, R52 ;  /* 0x00007610ff347816 */ /* 0x000fe20000000034 */
[C---:B------:R-:W-:Y:S01]  /*2ba0*/  IMAD R57, R84.reuse, 0x22, RZ ;  /* 0x0000002254397824 */ /* 0x040fe200078e02ff */
[----:B------:R-:W-:Y:S02]  /*2bb0*/  LOP3.LUT P6, RZ, R47, 0x1, RZ, 0xc0, !PT ;  /* 0x000000012fff7812 */ /* 0x000fe400078cc0ff */
[----:B------:R-:W-:Y:S01]  /*2bc0*/  PRMT R47, RZ, 0x7610, R47 ;  /* 0x00007610ff2f7816 */ /* 0x000fe2000000002f */
[C---:B------:R-:W-:Y:S01]  /*2bd0*/  IMAD R49, R84.reuse, 0x11, RZ ;  /* 0x0000001154317824 */ /* 0x040fe200078e02ff */
[----:B------:R-:W-:Y:S01]  /*2be0*/  PRMT R50, RZ, 0x7610, R50 ;  /* 0x00007610ff327816 */ /* 0x000fe20000000032 */
[C---:B------:R-:W-:Y:S02]  /*2bf0*/  IMAD R87, R84.reuse, 0x9, RZ ;  /* 0x0000000954577824 */ /* 0x040fe400078e02ff */
[C---:B------:R-:W-:Y:S01]  /*2c00*/  IMAD.SHL.U32 R88, R84.reuse, 0x4, RZ ;  /* 0x0000000454587824 */ /* 0x040fe200078e00ff */
[----:B------:R-:W-:Y:S01]  /*2c10*/  PRMT R53, RZ, 0x7610, R53 ;  /* 0x00007610ff357816 */ /* 0x000fe20000000035 */
[----:B------:R-:W-:-:S02]  /*2c20*/  IMAD.SHL.U32 R86, R84, 0x8, RZ ;  /* 0x0000000854567824 */ /* 0x000fc400078e00ff */
[----:B------:R-:W-:Y:S02]  /*2c30*/  VIADD R51, R4, 0xfffffffa ;  /* 0xfffffffa04337836 */ /* 0x000fe40000000000 */
[C---:B------:R-:W-:Y:S02]  /*2c40*/  IMAD R90, R84.reuse, 0xa, RZ ;  /* 0x0000000a545a7824 */ /* 0x040fe400078e02ff */
[C---:B------:R-:W-:Y:S01]  /*2c50*/  IMAD R91, R84.reuse, 0x5, RZ ;  /* 0x00000005545b7824 */ /* 0x040fe200078e02ff */
[----:B------:R-:W5:Y:S01]  /*2c60*/  @!P5 LDG.E.U16 R5, desc[UR22][R6.64] ;  /* 0x000000160605d981 */ /* 0x000f62000c1e1500 */
[-C--:B------:R-:W-:Y:S01]  /*2c70*/  IADD3 R8, P5, PT, R89, R6.reuse, RZ ;  /* 0x0000000659087210 */ /* 0x080fe20007fbe0ff */
[C---:B------:R-:W-:Y:S01]  /*2c80*/  IMAD R63, R84.reuse, 0x28, RZ ;  /* 0x00000028543f7824 */ /* 0x040fe200078e02ff */
[--C-:B------:R-:W-:Y:S01]  /*2c90*/  SHF.R.U32.HI R58, RZ, 0xb, R74.reuse ;  /* 0x0000000bff3a7819 */ /* 0x100fe2000001164a */
[----:B------:R1:W5:Y:S01]  /*2ca0*/  @!P1 LDG.E.U16 R46, desc[UR22][R44.64] ;  /* 0x000000162c2e9981 */ /* 0x000362000c1e1500 */
[CC--:B------:R-:W-:Y:S01]  /*2cb0*/  LEA R10, P1, R84.reuse, R6.reuse, 0x2 ;  /* 0x00000006540a7211 */ /* 0x0c0fe200078210ff */
[C---:B------:R-:W-:Y:S01]  /*2cc0*/  IMAD R92, R84.reuse, 0xb, RZ ;  /* 0x0000000b545c7824 */ /* 0x040fe200078e02ff */
[CC--:B------:R-:W-:Y:S01]  /*2cd0*/  LEA.HI.X.SX32 R9, R84.reuse, R7.reuse, 0x1, P5 ;  /* 0x0000000754097211 */ /* 0x0c0fe200028f0eff */
[C---:B------:R-:W-:Y:S01]  /*2ce0*/  IMAD R67, R84.reuse, 0x2c, RZ ;  /* 0x0000002c54437824 */ /* 0x040fe200078e02ff */
[----:B------:R-:W-:Y:S01]  /*2cf0*/  LOP3.LUT P5, RZ, R11, 0x1, RZ, 0xc0, !PT ;  /* 0x000000010bff7812 */ /* 0x000fe200078ac0ff */
[C---:B------:R-:W-:Y:S01]  /*2d00*/  IMAD R69, R84.reuse, 0x2e, RZ ;  /* 0x0000002e54457824 */ /* 0x040fe200078e02ff */
[-C--:B------:R-:W-:Y:S01]  /*2d10*/  LEA.HI.X.SX32 R11, R89, R7.reuse, 0x1, P1 ;  /* 0x00000007590b7211 */ /* 0x080fe200008f0eff */
[----:B------:R-:W5:Y:S01]  /*2d20*/  @!P3 LDG.E.U16 R52, desc[UR22][R8.64] ;  /* 0x000000160834b981 */ /* 0x000f62000c1e1500 */
[CC--:B------:R-:W-:Y:S01]  /*2d30*/  LEA R54, P1, R84.reuse, R6.reuse, 0x5 ;  /* 0x0000000654367211 */ /* 0x0c0fe200078228ff */
[----:B-1----:R-:W-:Y:S01]  /*2d40*/  IMAD.SHL.U32 R45, R84, 0x10, RZ ;  /* 0x00000010542d7824 */ /* 0x002fe200078e00ff */
[----:B------:R-:W-:Y:S01]  /*2d50*/  SHF.R.U32.HI R59, RZ, 0xa, R74 ;  /* 0x0000000aff3b7819 */ /* 0x000fe2000001164a */
[----:B------:R-:W-:Y:S01]  /*2d60*/  VIADD R44, R4, 0xfffffffb ;  /* 0xfffffffb042c7836 */ /* 0x000fe20000000000 */
[----:B------:R1:W5:Y:S01]  /*2d70*/  @!P4 LDG.E.U16 R48, desc[UR22][R10.64] ;  /* 0x000000160a30c981 */ /* 0x000362000c1e1500 */
[----:B------:R-:W-:Y:S01]  /*2d80*/  IADD3 R56, P3, PT, R57, R6, RZ ;  /* 0x0000000639387210 */ /* 0x000fe20007f7e0ff */
[----:B------:R-:W-:Y:S01]  /*2d90*/  IMAD R93, R84, 0x6, RZ ;  /* 0x00000006545d7824 */ /* 0x000fe200078e02ff */
[----:B------:R-:W-:-:S02]  /*2da0*/  LEA.HI.X.SX32 R55, R45, R7, 0x1, P1 ;  /* 0x000000072d377211 */ /* 0x000fc400008f0eff */
[----:B------:R-:W-:Y:S01]  /*2db0*/  PRMT R64, RZ, 0x7610, R64 ;  /* 0x00007610ff407816 */ /* 0x000fe20000000040 */
[----:B------:R-:W-:Y:S01]  /*2dc0*/  IMAD R94, R84, 0xc, RZ ;  /* 0x0000000c545e7824 */ /* 0x000fe200078e02ff */
[----:B------:R-:W-:Y:S01]  /*2dd0*/  ISETP.GE.U32.AND P1, PT, R44, 0x7fffffdc, PT ;  /* 0x7fffffdc2c00780c */ /* 0x000fe20003f26070 */
[----:B------:R-:W-:Y:S01]  /*2de0*/  VIADD R44, R4, 0xfffffff6 ;  /* 0xfffffff6042c7836 */ /* 0x000fe20000000000 */
[----:B------:R-:W5:Y:S01]  /*2df0*/  @P5 LDG.E.U16 R47, desc[UR22][R54.64] ;  /* 0x00000016362f5981 */ /* 0x000f62000c1e1500 */
[C---:B-1----:R-:W-:Y:S01]  /*2e00*/  IMAD R11, R84.reuse, 0x12, RZ ;  /* 0x00000012540b7824 */ /* 0x042fe200078e02ff */
[----:B------:R-:W-:Y:S01]  /*2e10*/  LEA.HI.X.SX32 R57, R49, R7, 0x1, P3 ;  /* 0x0000000731397211 */ /* 0x000fe200018f0eff */
[----:B------:R-:W-:Y:S01]  /*2e20*/  IMAD R95, R84, 0x3, RZ ;  /* 0x00000003545f7824 */ /* 0x000fe200078e02ff */
[----:B------:R-:W-:Y:S02]  /*2e30*/  ISETP.GE.U32.AND P4, PT, R44, 0x7fffffd7, PT ;  /* 0x7fffffd72c00780c */ /* 0x000fe40003f86070 */
[----:B------:R-:W-:Y:S01]  /*2e40*/  PRMT R79, RZ, 0x7610, R79 ;  /* 0x00007610ff4f7816 */ /* 0x000fe2000000004f */
[----:B------:R1:W5:Y:S01]  /*2e50*/  @P6 LDG.E.U16 R50, desc[UR22][R56.64] ;  /* 0x0000001638326981 */ /* 0x000362000c1e1500 */
[----:B------:R-:W-:-:S02]  /*2e60*/  IADD3 R44, P5, PT, R11, R6, RZ ;  /* 0x000000060b2c7210 */ /* 0x000fc40007fbe0ff */
[----:B------:R-:W-:Y:S01]  /*2e70*/  PRMT R76, RZ, 0x7610, R76 ;  /* 0x00007610ff4c7816 */ /* 0x000fe2000000004c */
[----:B------:R-:W-:Y:S01]  /*2e80*/  VIADD R65, R4, 0xfffffff2 ;  /* 0xfffffff204417836 */ /* 0x000fe20000000000 */
[----:B------:R-:W-:Y:S02]  /*2e90*/  SHF.R.U32.HI R49, RZ, 0xd, R74 ;  /* 0x0000000dff317819 */ /* 0x000fe4000001164a */
[----:B------:R-:W-:Y:S01]  /*2ea0*/  PRMT R78, RZ, 0x7610, R78 ;  /* 0x00007610ff4e7816 */ /* 0x000fe2000000004e */
[C---:B------:R-:W-:Y:S01]  /*2eb0*/  IMAD R96, R84.reuse, 0xe, RZ ;  /* 0x0000000e54607824 */ /* 0x040fe200078e02ff */
[C---:B------:R-:W-:Y:S02]  /*2ec0*/  LEA R8, P3, R84.reuse, R6, 0x3 ;  /* 0x0000000654087211 */ /* 0x040fe400078618ff */
[----:B------:R-:W-:Y:S01]  /*2ed0*/  PRMT R80, RZ, 0x7610, R80 ;  /* 0x00007610ff507816 */ /* 0x000fe20000000050 */
[C---:B------:R-:W-:Y:S01]  /*2ee0*/  IMAD R97, R84.reuse, 0x7, RZ ;  /* 0x0000000754617824 */ /* 0x040fe200078e02ff */
[-C--:B------:R-:W-:Y:S01]  /*2ef0*/  LEA.HI.X.SX32 R45, R87, R7.reuse, 0x1, P5 ;  /* 0x00000007572d7211 */ /* 0x080fe200028f0eff */
[----:B------:R-:W-:Y:S01]  /*2f00*/  IMAD R98, R84, 0xd, RZ ;  /* 0x0000000d54627824 */ /* 0x000fe200078e02ff */
[----:B------:R-:W-:Y:S01]  /*2f10*/  LOP3.LUT P5, RZ, R49, 0x1, RZ, 0xc0, !PT ;  /* 0x0000000131ff7812 */ /* 0x000fe200078ac0ff */
[----:B------:R-:W-:Y:S01]  /*2f20*/  VIADD R10, R4, 0xfffffff7 ;  /* 0xfffffff7040a7836 */ /* 0x000fe20000000000 */
[----:B------:R-:W-:Y:S01]  /*2f30*/  LEA.HI.X.SX32 R9, R88, R7, 0x1, P3 ;  /* 0x0000000758097211 */ /* 0x000fe200018f0eff */
[----:B-1----:R-:W-:Y:S01]  /*2f40*/  IMAD R57, R84, 0x24, RZ ;  /* 0x0000002454397824 */ /* 0x002fe200078e02ff */
[----:B------:R-:W-:-:S02]  /*2f50*/  PRMT R49, RZ, 0x7610, R49 ;  /* 0x00007610ff317816 */ /* 0x000fc40000000031 */
[----:B------:R-:W-:Y:S01]  /*2f60*/  PRMT R81, RZ, 0x7610, R81 ;  /* 0x00007610ff517816 */ /* 0x000fe20000000051 */
[----:B------:R-:W5:Y:S01]  /*2f70*/  @!P1 LDG.E.U16 R53, desc[UR22][R8.64] ;  /* 0x0000001608359981 */ /* 0x000f62000c1e1500 */
[----:B------:R-:W-:Y:S02]  /*2f80*/  ISETP.GE.U32.AND P3, PT, R10, 0x7fffffd8, PT ;  /* 0x7fffffd80a00780c */ /* 0x000fe40003f66070 */
[----:B------:R-:W-:Y:S01]  /*2f90*/  PRMT R83, RZ, 0x7610, R83 ;  /* 0x00007610ff537816 */ /* 0x000fe20000000053 */
[----:B------:R1:W5:Y:S01]  /*2fa0*/  @!P4 LDG.E.U16 R49, desc[UR22][R44.64] ;  /* 0x000000162c31c981 */ /* 0x000362000c1e1500 */
[-C--:B------:R-:W-:Y:S01]  /*2fb0*/  IADD3 R56, P1, PT, R57, R6.reuse, RZ ;  /* 0x0000000639387210 */ /* 0x080fe20007f3e0ff */
[C---:B------:R-:W-:Y:S01]  /*2fc0*/  IMAD R71, R84.reuse, 0x36, RZ ;  /* 0x0000003654477824 */ /* 0x040fe200078e02ff */
[C---:B------:R-:W-:Y:S01]  /*2fd0*/  LEA R10, P4, R84.reuse, R6, 0x4 ;  /* 0x00000006540a7211 */ /* 0x040fe200078820ff */
[C---:B------:R-:W-:Y:S01]  /*2fe0*/  IMAD R105, R84.reuse, 0x3a, RZ ;  /* 0x0000003a54697824 */ /* 0x040fe200078e02ff */
[----:B------:R-:W-:Y:S01]  /*2ff0*/  SHF.R.U32.HI R54, RZ, 0xc, R74 ;  /* 0x0000000cff367819 */ /* 0x000fe2000001164a */
[C---:B------:R-:W-:Y:S01]  /*3000*/  IMAD R99, R84.reuse, 0x38, RZ ;  /* 0x0000003854637824 */ /* 0x040fe200078e02ff */
[-C--:B------:R-:W-:Y:S01]  /*3010*/  LEA.HI.X.SX32 R57, R11, R7.reuse, 0x1, P1 ;  /* 0x000000070b397211 */ /* 0x080fe200008f0eff */
[----:B------:R-:W-:Y:S01]  /*3020*/  IMAD R73, R84, 0x1d, RZ ;  /* 0x0000001d54497824 */ /* 0x000fe200078e02ff */
[----:B------:R-:W-:Y:S01]  /*3030*/  LEA.HI.X.SX32 R11, R86, R7, 0x1, P4 ;  /* 0x00000007560b7211 */ /* 0x000fe200020f0eff */
[----:B------:R-:W-:Y:S01]  /*3040*/  IMAD R77, R84, 0x1f, RZ ;  /* 0x0000001f544d7824 */ /* 0x000fe200078e02ff */
[----:B------:R-:W-:Y:S01]  /*3050*/  LOP3.LUT P4, RZ, R54, 0x1, RZ, 0xc0, !PT ;  /* 0x0000000136ff7812 */ /* 0x000fe2000788c0ff */
[----:B0-----:R-:W0:Y:S01]  /*3060*/  LDCU UR4, c[0x0][0x3b0] ;  /* 0x00007600ff0477ac */ /* 0x001e220008000800 */
[----:B------:R-:W-:-:S02]  /*3070*/  ISETP.GE.U32.AND P1, PT, R51, 0x7fffffdb, PT ;  /* 0x7fffffdb3300780c */ /* 0x000fc40003f26070 */
[----:B------:R-:W-:Y:S01]  /*3080*/  PRMT R54, RZ, 0x7610, R54 ;  /* 0x00007610ff367816 */ /* 0x000fe20000000036 */
[C---:B-1----:R-:W-:Y:S01]  /*3090*/  IMAD R45, R84.reuse, 0x26, RZ ;  /* 0x00000026542d7824 */ /* 0x042fe200078e02ff */
[----:B------:R-:W-:Y:S01]  /*30a0*/  PRMT R51, RZ, 0x7610, R51 ;  /* 0x00007610ff337816 */ /* 0x000fe20000000033 */
[----:B------:R-:W-:-:S03]  /*30b0*/  IMAD R9, R84, 0x13, RZ ;  /* 0x0000001354097824 */ /* 0x000fc600078e02ff */
[----:B------:R-:W5:Y:S01]  /*30c0*/  @!P3 LDG.E.U16 R54, desc[UR22][R10.64] ;  /* 0x000000160a36b981 */ /* 0x000f62000c1e1500 */
[----:B------:R-:W-:-:S03]  /*30d0*/  IADD3 R44, P3, PT, R45, R6, RZ ;  /* 0x000000062d2c7210 */ /* 0x000fc60007f7e0ff */
[----:B------:R1:W5:Y:S01]  /*30e0*/  @P5 LDG.E.U16 R51, desc[UR22][R56.64] ;  /* 0x0000001638335981 */ /* 0x000362000c1e1500 */
[-C--:B------:R-:W-:Y:S01]  /*30f0*/  IADD3 R8, P5, PT, R90, R6.reuse, RZ ;  /* 0x000000065a087210 */ /* 0x080fe20007fbe0ff */
[----:B------:R-:W-:Y:S01]  /*3100*/  VIADD R55, R4, 0xfffffff5 ;  /* 0xfffffff504377836 */ /* 0x000fe20000000000 */
[-C--:B------:R-:W-:Y:S02]  /*3110*/  LEA.HI.X.SX32 R45, R9, R7.reuse, 0x1, P3 ;  /* 0x00000007092d7211 */ /* 0x080fe400018f0eff */
[----:B------:R-:W-:Y:S02]  /*3120*/  LEA.HI.X.SX32 R9, R91, R7, 0x1, P5 ;  /* 0x000000075b097211 */ /* 0x000fe400028f0eff */
[----:B------:R-:W-:Y:S02]  /*3130*/  LOP3.LUT P5, RZ, R58, 0x1, RZ, 0xc0, !PT ;  /* 0x000000013aff7812 */ /* 0x000fe400078ac0ff */
[----:B------:R-:W-:Y:S02]  /*3140*/  PRMT R58, RZ, 0x7610, R58 ;  /* 0x00007610ff3a7816 */ /* 0x000fe4000000003a */
[----:B------:R-:W-:Y:S01]  /*3150*/  ISETP.GE.U32.AND P3, PT, R55, 0x7fffffd6, PT ;  /* 0x7fffffd63700780c */ /* 0x000fe20003f66070 */
[----:B------:R-:W-:Y:S01]  /*3160*/  IMAD R55, R84, 0x14, RZ ;  /* 0x0000001454377824 */ /* 0x000fe200078e02ff */
[----:B-1----:R-:W-:Y:S01]  /*3170*/  PRMT R56, RZ, 0x7610, R56 ;  /* 0x00007610ff387816 */ /* 0x002fe20000000038 */
[----:B------:R-:W-:Y:S01]  /*3180*/  VIADD R57, R4, 0xfffffff4 ;  /* 0xfffffff404397836 */ /* 0x000fe20000000000 */
[----:B------:R-:W5:Y:S02]  /*3190*/  @!P1 LDG.E.U16 R58, desc[UR22][R8.64] ;  /* 0x00000016083a9981 */ /* 0x000f64000c1e1500 */
[----:B------:R-:W-:-:S02]  /*31a0*/  IADD3 R10, P1, PT, R55, R6, RZ ;  /* 0x00000006370a7210 */ /* 0x000fc40007f3e0ff */
[----:B------:R1:W5:Y:S01]  /*31b0*/  @P4 LDG.E.U16 R56, desc[UR22][R44.64] ;  /* 0x000000162c384981 */ /* 0x000362000c1e1500 */
[----:B------:R-:W-:Y:S02]  /*31c0*/  IADD3 R62, P4, PT, R63, R6, RZ ;  /* 0x000000063f3e7210 */ /* 0x000fe40007f9e0ff */
[-C--:B------:R-:W-:Y:S02]  /*31d0*/  LEA.HI.X.SX32 R11, R90, R7.reuse, 0x1, P1 ;  /* 0x000000075a0b7211 */ /* 0x080fe400008f0eff */
[----:B------:R-:W-:Y:S02]  /*31e0*/  ISETP.GE.U32.AND P1, PT, R57, 0x7fffffd5, PT ;  /* 0x7fffffd53900780c */ /* 0x000fe40003f26070 */
[----:B------:R-:W-:Y:S02]  /*31f0*/  PRMT R57, RZ, 0x7610, R57 ;  /* 0x00007610ff397816 */ /* 0x000fe40000000039 */
[----:B------:R-:W-:Y:S01]  /*3200*/  LEA.HI.X.SX32 R63, R55, R7, 0x1, P4 ;  /* 0x00000007373f7211 */ /* 0x000fe200020f0eff */
[----:B-1----:R-:W-:Y:S01]  /*3210*/  IMAD R45, R84, 0x2a, RZ ;  /* 0x0000002a542d7824 */ /* 0x002fe200078e02ff */
[----:B------:R-:W-:-:S02]  /*3220*/  PRMT R55, RZ, 0x7610, R55 ;  /* 0x00007610ff377816 */ /* 0x000fc40000000037 */
[----:B------:R-:W-:Y:S01]  /*3230*/  LOP3.LUT P4, RZ, R59, 0x1, RZ, 0xc0, !PT ;  /* 0x000000013bff7812 */ /* 0x000fe2000788c0ff */
[C---:B------:R-:W-:Y:S01]  /*3240*/  IMAD R59, R84.reuse, 0x16, RZ ;  /* 0x00000016543b7824 */ /* 0x040fe200078e02ff */
[----:B------:R-:W5:Y:S01]  /*3250*/  @!P3 LDG.E.U16 R57, desc[UR22][R10.64] ;  /* 0x000000160a39b981 */ /* 0x000f62000c1e1500 */
[----:B------:R-:W-:Y:S01]  /*3260*/  IMAD R9, R84, 0x15, RZ ;  /* 0x0000001554097824 */ /* 0x000fe200078e02ff */
[-C--:B------:R-:W-:Y:S02]  /*3270*/  IADD3 R44, P3, PT, R45, R6.reuse, RZ ;  /* 0x000000062d2c7210 */ /* 0x080fe40007f7e0ff */
[----:B------:R1:W5:Y:S01]  /*3280*/  @P5 LDG.E.U16 R55, desc[UR22][R62.64] ;  /* 0x000000163e375981 */ /* 0x000362000c1e1500 */
[----:B------:R-:W-:Y:S02]  /*3290*/  IADD3 R8, P5, PT, R59, R6, RZ ;  /* 0x000000063b087210 */ /* 0x000fe40007fbe0ff */
[----:B------:R-:W-:Y:S02]  /*32a0*/  SHF.R.U32.HI R60, RZ, 0x9, R74 ;  /* 0x00000009ff3c7819 */ /* 0x000fe4000001164a */
[----:B------:R-:W-:-:S02]  /*32b0*/  LEA.HI.X.SX32 R45, R9, R7, 0x1, P3 ;  /* 0x00000007092d7211 */ /* 0x000fc400018f0eff */
[----:B------:R-:W-:Y:S02]  /*32c0*/  LEA.HI.X.SX32 R9, R92, R7, 0x1, P5 ;  /* 0x000000075c097211 */ /* 0x000fe400028f0eff */
[----:B-1----:R-:W-:Y:S02]  /*32d0*/  PRMT R62, RZ, 0x7610, R62 ;  /* 0x00007610ff3e7816 */ /* 0x002fe4000000003e */
[----:B------:R-:W-:Y:S02]  /*32e0*/  SHF.R.U32.HI R61, RZ, 0x8, R74 ;  /* 0x00000008ff3d7819 */ /* 0x000fe4000001164a */
[----:B------:R-:W-:Y:S02]  /*32f0*/  LOP3.LUT P3, RZ, R60, 0x1, RZ, 0xc0, !PT ;  /* 0x000000013cff7812 */ /* 0x000fe4000786c0ff */
[----:B------:R-:W-:Y:S01]  /*3300*/  PRMT R60, RZ, 0x7610, R60 ;  /* 0x00007610ff3c7816 */ /* 0x000fe2000000003c */
[----:B------:R1:W5:Y:S01]  /*3310*/  @!P1 LDG.E.U16 R62, desc[UR22][R8.64] ;  /* 0x00000016083e9981 */ /* 0x000362000c1e1500 */
[----:B------:R-:W-:-:S02]  /*3320*/  LOP3.LUT P5, RZ, R61, 0x1, RZ, 0xc0, !PT ;  /* 0x000000013dff7812 */ /* 0x000fc400078ac0ff */
[-C--:B------:R-:W-:Y:S01]  /*3330*/  IADD3 R66, P1, PT, R67, R6.reuse, RZ ;  /* 0x0000000643427210 */ /* 0x080fe20007f3e0ff */
[----:B------:R-:W-:Y:S01]  /*3340*/  IMAD R11, R84, 0x17, RZ ;  /* 0x00000017540b7824 */ /* 0x000fe200078e02ff */
[----:B------:R-:W5:Y:S01]  /*3350*/  @P4 LDG.E.U16 R60, desc[UR22][R44.64] ;  /* 0x000000162c3c4981 */ /* 0x000f62000c1e1500 */
[----:B------:R-:W-:Y:S01]  /*3360*/  IADD3 R68, P4, PT, R69, R6, RZ ;  /* 0x0000000645447210 */ /* 0x000fe20007f9e0ff */
[C---:B------:R-:W-:Y:S01]  /*3370*/  VIADD R10, R4.reuse, 0xfffffffc ;  /* 0xfffffffc040a7836 */ /* 0x040fe20000000000 */
[-C--:B------:R-:W-:Y:S01]  /*3380*/  LEA.HI.X.SX32 R67, R59, R7.reuse, 0x1, P1 ;  /* 0x000000073b437211 */ /* 0x080fe200008f0eff */
[----:B------:R-:W-:Y:S01]  /*3390*/  VIADD R61, R4, 0xfffffff9 ;  /* 0xfffffff9043d7836 */ /* 0x000fe20000000000 */
[----:B------:R-:W-:Y:S02]  /*33a0*/  PRMT R59, RZ, 0x7610, R59 ;  /* 0x00007610ff3b7816 */ /* 0x000fe4000000003b */
[----:B------:R-:W-:Y:S02]  /*33b0*/  LEA.HI.X.SX32 R69, R11, R7, 0x1, P4 ;  /* 0x000000070b457211 */ /* 0x000fe400020f0eff */
[----:B------:R-:W-:-:S02]  /*33c0*/  ISETP.GE.U32.AND P1, PT, R10, 0x7fffffdd, PT ;  /* 0x7fffffdd0a00780c */ /* 0x000fc40003f26070 */
[----:B------:R-:W-:Y:S01]  /*33d0*/  ISETP.GE.U32.AND P4, PT, R61, 0x7fffffda, PT ;  /* 0x7fffffda3d00780c */ /* 0x000fe20003f86070 */
[----:B------:R2:W5:Y:S01]  /*33e0*/  @P3 LDG.E.U16 R59, desc[UR22][R66.64] ;  /* 0x00000016423b3981 */ /* 0x000562000c1e1500 */
[-C--:B-1----:R-:W-:Y:S01]  /*33f0*/  IADD3 R8, P3, PT, R93, R6.reuse, RZ ;  /* 0x000000065d087210 */ /* 0x082fe20007f7e0ff */
[----:B------:R-:W-:Y:S02]  /*3400*/  VIADD R11, R4, 0xfffffff3 ;  /* 0xfffffff3040b7836 */ /* 0x000fe40000000000 */
[----:B------:R-:W5:Y:S01]  /*3410*/  @P5 LDG.E.U16 R64, desc[UR22][R68.64] ;  /* 0x0000001644405981 */ /* 0x000f62000c1e1500 */
[----:B------:R-:W-:Y:S02]  /*3420*/  IADD3 R10, P5, PT, R94, R6, RZ ;  /* 0x000000065e0a7210 */ /* 0x000fe40007fbe0ff */
[-C--:B------:R-:W-:Y:S02]  /*3430*/  LEA.HI.X.SX32 R9, R95, R7.reuse, 0x1, P3 ;  /* 0x000000075f097211 */ /* 0x080fe400018f0eff */
[----:B------:R-:W-:Y:S01]  /*3440*/  ISETP.GE.U32.AND P3, PT, R11, 0x7fffffd4, PT ;  /* 0x7fffffd40b00780c */ /* 0x000fe20003f66070 */
[C---:B------:R-:W-:Y:S01]  /*3450*/  IMAD R61, R84.reuse, 0x18, RZ ;  /* 0x00000018543d7824 */ /* 0x040fe200078e02ff */
[----:B------:R-:W-:Y:S01]  /*3460*/  LEA.HI.X.SX32 R11, R93, R7, 0x1, P5 ;  /* 0x000000075d0b7211 */ /* 0x000fe200028f0eff */
[----:B--2---:R-:W-:Y:S01]  /*3470*/  IMAD R67, R84, 0x30, RZ ;  /* 0x0000003054437824 */ /* 0x004fe200078e02ff */
[----:B------:R-:W-:Y:S01]  /*3480*/  SHF.R.U32.HI R44, RZ, 0x7, R74 ;  /* 0x00000007ff2c7819 */ /* 0x000fe2000001164a */
[----:B------:R-:W5:Y:S01]  /*3490*/  @!P1 LDG.E.U16 R79, desc[UR22][R8.64] ;  /* 0x00000016084f9981 */ /* 0x000f62000c1e1500 */
[----:B------:R-:W-:-:S02]  /*34a0*/  VIADD R63, R4, 0xfffffff8 ;  /* 0xfffffff8043f7836 */ /* 0x000fc40000000000 */
[----:B------:R-:W-:Y:S01]  /*34b0*/  LOP3.LUT P5, RZ, R44, 0x1, RZ, 0xc0, !PT ;  /* 0x000000012cff7812 */ /* 0x000fe200078ac0ff */
[----:B------:R1:W5:Y:S01]  /*34c0*/  @!P4 LDG.E.U16 R76, desc[UR22][R10.64] ;  /* 0x000000160a4cc981 */ /* 0x000362000c1e1500 */
[-C--:B------:R-:W-:Y:S02]  /*34d0*/  IADD3 R44, P1, PT, R61, R6.reuse, RZ ;  /* 0x000000063d2c7210 */ /* 0x080fe40007f3e0ff */
[-C--:B------:R-:W-:Y:S02]  /*34e0*/  IADD3 R66, P4, PT, R67, R6.reuse, RZ ;  /* 0x0000000643427210 */ /* 0x080fe40007f9e0ff */
[-C--:B------:R-:W-:Y:S02]  /*34f0*/  LEA.HI.X.SX32 R45, R94, R7.reuse, 0x1, P1 ;  /* 0x000000075e2d7211 */ /* 0x080fe400008f0eff */
[----:B------:R-:W-:Y:S01]  /*3500*/  LEA.HI.X.SX32 R67, R61, R7, 0x1, P4 ;  /* 0x000000073d437211 */ /* 0x000fe200020f0eff */
[----:B------:R-:W-:Y:S01]  /*3510*/  IMAD R61, R84, 0x1a, RZ ;  /* 0x0000001a543d7824 */ /* 0x000fe200078e02ff */
[----:B------:R-:W-:Y:S01]  /*3520*/  ISETP.GE.U32.AND P1, PT, R63, 0x7fffffd9, PT ;  /* 0x7fffffd93f00780c */ /* 0x000fe20003f26070 */
[----:B-1----:R-:W-:Y:S01]  /*3530*/  VIADD R11, R4, 0xfffffff1 ;  /* 0xfffffff1040b7836 */ /* 0x002fe20000000000 */
[----:B------:R-:W-:Y:S01]  /*3540*/  ISETP.GE.U32.AND P4, PT, R65, 0x7fffffd3, PT ;  /* 0x7fffffd34100780c */ /* 0x000fe20003f86070 */
[----:B------:R-:W5:Y:S01]  /*3550*/  @!P3 LDG.E.U16 R78, desc[UR22][R44.64] ;  /* 0x000000162c4eb981 */ /* 0x000f62000c1e1500 */
[----:B------:R-:W-:-:S02]  /*3560*/  IADD3 R8, P3, PT, R96, R6, RZ ;  /* 0x0000000660087210 */ /* 0x000fc40007f7e0ff */
[----:B------:R-:W-:Y:S01]  /*3570*/  IADD3 R10, P6, PT, R61, R6, RZ ;  /* 0x000000063d0a7210 */ /* 0x000fe20007fde0ff */
[----:B------:R1:W5:Y:S01]  /*3580*/  @P5 LDG.E.U16 R80, desc[UR22][R66.64] ;  /* 0x0000001642505981 */ /* 0x000362000c1e1500 */
[----:B------:R-:W-:Y:S02]  /*3590*/  ISETP.GE.U32.AND P5, PT, R11, 0x7fffffd2, PT ;  /* 0x7fffffd20b00780c */ /* 0x000fe40003fa6070 */
[-C--:B------:R-:W-:Y:S02]  /*35a0*/  LEA.HI.X.SX32 R9, R97, R7.reuse, 0x1, P3 ;  /* 0x0000000761097211 */ /* 0x080fe400018f0eff */
[----:B------:R-:W-:Y:S01]  /*35b0*/  LEA.HI.X.SX32 R11, R98, R7, 0x1, P6 ;  /* 0x00000007620b7211 */ /* 0x000fe200030f0eff */
[C---:B------:R-:W-:Y:S02]  /*35c0*/  IMAD R69, R84.reuse, 0x34, RZ ;  /* 0x0000003454457824 */ /* 0x040fe400078e02ff */
[----:B------:R-:W5:Y:S01]  /*35d0*/  @!P1 LDG.E.U16 R81, desc[UR22][R8.64] ;  /* 0x0000001608519981 */ /* 0x000f62000c1e1500 */
[----:B-1----:R-:W-:-:S03]  /*35e0*/  IMAD R67, R84, 0x32, RZ ;  /* 0x0000003254437824 */ /* 0x002fc600078e02ff */
[----:B------:R1:W5:Y:S01]  /*35f0*/  @!P4 LDG.E.U16 R83, desc[UR22][R10.64] ;  /* 0x000000160a53c981 */ /* 0x000362000c1e1500 */
[C---:B------:R-:W-:Y:S01]  /*3600*/  IMAD R45, R84.reuse, 0x19, RZ ;  /* 0x00000019542d7824 */ /* 0x040fe200078e02ff */
[-C--:B------:R-:W-:Y:S02]  /*3610*/  IADD3 R68, P4, PT, R69, R6.reuse, RZ ;  /* 0x0000000645447210 */ /* 0x080fe40007f9e0ff */
[-C--:B------:R-:W-:Y:S01]  /*3620*/  IADD3 R66, P1, PT, R67, R6.reuse, RZ ;  /* 0x0000000643427210 */ /* 0x080fe20007f3e0ff */
[C---:B------:R-:W-:Y:S02]  /*3630*/  IMAD R63, R84.reuse, 0x1b, RZ ;  /* 0x0000001b543f7824 */ /* 0x040fe400078e02ff */
[C---:B-1----:R-:W-:Y:S01]  /*3640*/  IMAD R11, R84.reuse, 0x3c, RZ ;  /* 0x0000003c540b7824 */ /* 0x042fe200078e02ff */
[----:B------:R-:W-:Y:S01]  /*3650*/  LEA.HI.X.SX32 R67, R45, R7, 0x1, P1 ;  /* 0x000000072d437211 */ /* 0x000fe200008f0eff */
[C---:B------:R-:W-:Y:S01]  /*3660*/  IMAD R45, R84.reuse, 0x3e, RZ ;  /* 0x0000003e542d7824 */ /* 0x040fe200078e02ff */
[----:B------:R-:W-:Y:S01]  /*3670*/  SHF.R.U32.HI R44, RZ, 0x6, R74 ;  /* 0x00000006ff2c7819 */ /* 0x000fe2000001164a */
[----:B------:R-:W-:Y:S01]  /*3680*/  IMAD R65, R84, 0x1c, RZ ;  /* 0x0000001c54417824 */ /* 0x000fe200078e02ff */
[----:B------:R-:W-:-:S02]  /*3690*/  IADD3 R70, P1, PT, R71, R6, RZ ;  /* 0x0000000647467210 */ /* 0x000fc40007f3e0ff */
[-C--:B------:R-:W-:Y:S02]  /*36a0*/  LEA.HI.X.SX32 R69, R61, R7.reuse, 0x1, P4 ;  /* 0x000000073d457211 */ /* 0x080fe400020f0eff */
[-C--:B------:R-:W-:Y:S02]  /*36b0*/  IADD3 R10, P6, PT, R11, R6.reuse, RZ ;  /* 0x000000060b0a7210 */ /* 0x080fe40007fde0ff */
[----:B------:R-:W-:Y:S02]  /*36c0*/  IADD3 R8, P4, PT, R105, R6, RZ ;  /* 0x0000000669087210 */ /* 0x000fe40007f9e0ff */
[----:B------:R-:W-:Y:S02]  /*36d0*/  LOP3.LUT P3, RZ, R44, 0x1, RZ, 0xc0, !PT ;  /* 0x000000012cff7812 */ /* 0x000fe4000786c0ff */
[-C--:B------:R-:W-:Y:S02]  /*36e0*/  LEA.HI.X.SX32 R71, R63, R7.reuse, 0x1, P1 ;  /* 0x000000073f477211 */ /* 0x080fe400008f0eff */
[----:B------:R-:W-:-:S02]  /*36f0*/  LEA.HI.X.SX32 R11, R75, R7, 0x1, P6 ;  /* 0x000000074b0b7211 */ /* 0x000fc400030f0eff */
[-C--:B------:R-:W-:Y:S02]  /*3700*/  LEA.HI.X.SX32 R9, R73, R7.reuse, 0x1, P4 ;  /* 0x0000000749097211 */ /* 0x080fe400020f0eff */
[-C--:B------:R-:W-:Y:S02]  /*3710*/  IADD3 R72, P1, PT, R99, R6.reuse, RZ ;  /* 0x0000000663487210 */ /* 0x080fe40007f3e0ff */
[-C--:B------:R-:W-:Y:S02]  /*3720*/  IADD3 R44, P6, PT, R45, R6.reuse, RZ ;  /* 0x000000062d2c7210 */ /* 0x080fe40007fde0ff */
[C---:B------:R-:W-:Y:S02]  /*3730*/  IADD3 R6, P4, PT, R65.reuse, R6, RZ ;  /* 0x0000000641067210 */ /* 0x040fe40007f9e0ff */
[----:B------:R-:W-:Y:S02]  /*3740*/  SHF.R.U32.HI R63, RZ, 0x4, R74 ;  /* 0x00000004ff3f7819 */ /* 0x000fe4000001164a */
[----:B------:R-:W-:-:S02]  /*3750*/  LEA.HI.X.SX32 R73, R65, R7, 0x1, P1 ;  /* 0x0000000741497211 */ /* 0x000fc400008f0eff */
[-C--:B------:R-:W-:Y:S02]  /*3760*/  LEA.HI.X.SX32 R45, R77, R7.reuse, 0x1, P6 ;  /* 0x000000074d2d7211 */ /* 0x080fe400030f0eff */
[----:B------:R-:W-:Y:S02]  /*3770*/  LEA.HI.X.SX32 R7, R96, R7, 0x1, P4 ;  /* 0x0000000760077211 */ /* 0x000fe400020f0eff */
[----:B------:R-:W-:Y:S02]  /*3780*/  SHF.R.U32.HI R61, RZ, 0x5, R74 ;  /* 0x00000005ff3d7819 */ /* 0x000fe4000001164a */
[----:B------:R-:W-:Y:S02]  /*3790*/  LOP3.LUT P4, RZ, R63, 0x1, RZ, 0xc0, !PT ;  /* 0x000000013fff7812 */ /* 0x000fe4000788c0ff */
[----:B------:R-:W-:Y:S02]  /*37a0*/  PRMT R63, RZ, 0x7610, R63 ;  /* 0x00007610ff3f7816 */ /* 0x000fe4000000003f */
[----:B------:R-:W-:-:S02]  /*37b0*/  LOP3.LUT P1, RZ, R61, 0x1, RZ, 0xc0, !PT ;  /* 0x000000013dff7812 */ /* 0x000fc4000782c0ff */
[--C-:B------:R-:W-:Y:S02]  /*37c0*/  SHF.R.U32.HI R75, RZ, 0x2, R74.reuse ;  /* 0x00000002ff4b7819 */ /* 0x100fe4000001164a */
[----:B------:R-:W-:Y:S01]  /*37d0*/  PRMT R61, RZ, 0x7610, R61 ;  /* 0x00007610ff3d7816 */ /* 0x000fe2000000003d */
[----:B------:R-:W5:Y:S01]  /*37e0*/  @P3 LDG.E.U16 R63, desc[UR22][R66.64] ;  /* 0x00000016423f3981 */ /* 0x000f62000c1e1500 */
[----:B------:R-:W-:Y:S02]  /*37f0*/  LOP3.LUT R100, R101, 0x1f, RZ, 0xc0, !PT ;  /* 0x0000001f65647812 */ /* 0x000fe400078ec0ff */
[----:B------:R-:W-:Y:S02]  /*3800*/  LOP3.LUT P3, RZ, R75, 0x1, RZ, 0xc0, !PT ;  /* 0x000000014bff7812 */ /* 0x000fe4000786c0ff */
[--C-:B------:R-:W-:Y:S01]  /*3810*/  SHF.R.U32.HI R65, RZ, 0x3, R74.reuse ;  /* 0x00000003ff417819 */ /* 0x100fe2000001164a */
[----:B------:R1:W5:Y:S01]  /*3820*/  @!P5 LDG.E.U16 R61, desc[UR22][R6.64] ;  /* 0x00000016063dd981 */ /* 0x000362000c1e1500 */
[----:B------:R-:W-:-:S02]  /*3830*/  SHF.R.U32.HI R75, RZ, 0x1, R74 ;  /* 0x00000001ff4b7819 */ /* 0x000fc4000001164a */
[----:B------:R-:W-:Y:S01]  /*3840*/  PRMT R74, RZ, 0x7610, R74 ;  /* 0x00007610ff4a7816 */ /* 0x000fe2000000004a */
[----:B0-----:R-:W-:Y:S02]  /*3850*/  IMAD R26, R26, UR4, RZ ;  /* 0x000000041a1a7c24 */ /* 0x001fe4000f8e02ff */
[----:B------:R-:W-:-:S03]  /*3860*/  IMAD R30, R30, UR4, RZ ;  /* 0x000000041e1e7c24 */ /* 0x000fc6000f8e02ff */
[----:B------:R0:W5:Y:S01]  /*3870*/  @P4 LDG.E.U16 R74, desc[UR22][R70.64] ;  /* 0x00000016464a4981 */ /* 0x000162000c1e1500 */
[----:B-1----:R-:W-:Y:S01]  /*3880*/  IMAD R6, R100, R85, RZ ;  /* 0x0000005564067224 */ /* 0x002fe200078e02ff */
[----:B------:R-:W-:-:S04]  /*3890*/  LOP3.LUT P5, RZ, R65, 0x1, RZ, 0xc0, !PT ;  /* 0x0000000141ff7812 */ /* 0x000fc800078ac0ff */
[----:B------:R-:W-:Y:S01]  /*38a0*/  LEA R105, P4, R6, UR18, 0x1 ;  /* 0x0000001206697c11 */ /* 0x000fe2000f8808ff */
[----:B------:R-:W-:Y:S01]  /*38b0*/  IMAD R32, R32, UR4, RZ ;  /* 0x0000000420207c24 */ /* 0x000fe2000f8e02ff */
[----:B------:R-:W-:Y:S02]  /*38c0*/  PRMT R65, RZ, 0x7610, R65 ;  /* 0x00007610ff417816 */ /* 0x000fe40000000041 */
[----:B------:R-:W-:Y:S01]  /*38d0*/  LEA.HI.X.SX32 R6, R6, UR19, 0x1, P4 ;  /* 0x0000001306067c11 */ /* 0x000fe2000a0f0eff */
[----:B------:R-:W-:Y:S01]  /*38e0*/  IMAD R36, R36, UR4, RZ ;  /* 0x0000000424247c24 */ /* 0x000fe2000f8e02ff */
[-C--:B------:R-:W-:Y:S02]  /*38f0*/  LEA R150, P4, R26, R105.reuse, 0x1 ;  /* 0x000000691a967211 */ /* 0x080fe400078808ff */
[-C--:B------:R-:W-:Y:S01]  /*3900*/  LEA R146, P6, R30, R105.reuse, 0x1 ;  /* 0x000000691e927211 */ /* 0x080fe200078c08ff */
[----:B------:R-:W-:Y:S01]  /*3910*/  IMAD R37, R37, UR4, RZ ;  /* 0x0000000425257c24 */ /* 0x000fe2000f8e02ff */
[-C--:B------:R-:W-:Y:S01]  /*3920*/  LEA.HI.X.SX32 R155, R26, R6.reuse, 0x1, P4 ;  /* 0x000000061a9b7211 */ /* 0x080fe200020f0eff */
[----:B------:R1:W5:Y:S01]  /*3930*/  @P1 LDG.E.U16 R65, desc[UR22][R68.64] ;  /* 0x0000001644411981 */ /* 0x000362000c1e1500 */
[----:B------:R-:W-:Y:S01]  /*3940*/  LEA R144, P4, R32, R105, 0x1 ;  /* 0x0000006920907211 */ /* 0x000fe200078808ff */
[----:B------:R-:W-:Y:S01]  /*3950*/  IMAD R41, R41, UR4, RZ ;  /* 0x0000000429297c24 */ /* 0x000fe2000f8e02ff */
[----:B------:R-:W-:-:S02]  /*3960*/  LEA.HI.X.SX32 R77, R30, R6, 0x1, P6 ;  /* 0x000000061e4d7211 */ /* 0x000fc400030f0eff */
[-C--:B0-----:R-:W-:Y:S02]  /*3970*/  LEA R70, P6, R36, R105.reuse, 0x1 ;  /* 0x0000006924467211 */ /* 0x081fe400078c08ff */
[----:B------:R-:W-:Y:S02]  /*3980*/  LOP3.LUT P1, RZ, R75, 0x1, RZ, 0xc0, !PT ;  /* 0x000000014bff7812 */ /* 0x000fe4000782c0ff */
[----:B------:R-:W-:Y:S01]  /*3990*/  PRMT R75, RZ, 0x7610, R75 ;  /* 0x00007610ff4b7816 */ /* 0x000fe2000000004b */
[----:B------:R-:W-:Y:S01]  /*39a0*/  IMAD R12, R12, UR4, RZ ;  /* 0x000000040c0c7c24 */ /* 0x000fe2000f8e02ff */
[-C--:B------:R-:W-:Y:S01]  /*39b0*/  LEA.HI.X.SX32 R151, R32, R6.reuse, 0x1, P4 ;  /* 0x0000000620977211 */ /* 0x080fe200020f0eff */
[----:B------:R-:W-:Y:S01]  /*39c0*/  IMAD R42, R42, UR4, RZ ;  /* 0x000000042a2a7c24 */ /* 0x000fe2000f8e02ff */
[-C--:B-1----:R-:W-:Y:S01]  /*39d0*/  LEA R68, P4, R37, R105.reuse, 0x1 ;  /* 0x0000006925447211 */ /* 0x082fe200078808ff */
[----:B------:R-:W-:Y:S01]  /*39e0*/  IMAD R22, R22, UR4, RZ ;  /* 0x0000000416167c24 */ /* 0x000fe2000f8e02ff */
[-C--:B------:R-:W-:Y:S01]  /*39f0*/  LEA.HI.X.SX32 R71, R36, R6.reuse, 0x1, P6 ;  /* 0x0000000624477211 */ /* 0x080fe200030f0eff */
[----:B------:R0:W5:Y:S01]  /*3a00*/  @P5 LDG.E.U16 R75, desc[UR22][R72.64] ;  /* 0x00000016484b5981 */ /* 0x000162000c1e1500 */
[-C--:B------:R-:W-:Y:S01]  /*3a10*/  LEA R140, P6, R41, R105.reuse, 0x1 ;  /* 0x00000069298c7211 */ /* 0x080fe200078c08ff */
[----:B------:R-:W-:Y:S01]  /*3a20*/  IMAD R28, R28, UR4, RZ ;  /* 0x000000041c1c7c24 */ /* 0x000fe2000f8e02ff */
[----:B------:R-:W-:Y:S01]  /*3a30*/  LEA.HI.X.SX32 R69, R37, R6, 0x1, P4 ;  /* 0x0000000625457211 */ /* 0x000fe200020f0eff */
[----:B------:R-:W-:Y:S01]  /*3a40*/  IMAD R17, R17, UR4, RZ ;  /* 0x0000000411117c24 */ /* 0x000fe2000f8e02ff */
[-C--:B------:R-:W-:Y:S01]  /*3a50*/  LEA R82, P5, R12, R105.reuse, 0x1 ;  /* 0x000000690c527211 */ /* 0x080fe200078a08ff */
[----:B------:R-:W-:Y:S01]  /*3a60*/  IMAD R40, R40, UR4, RZ ;  /* 0x0000000428287c24 */ /* 0x000fe2000f8e02ff */
[----:B------:R-:W-:-:S02]  /*3a70*/  LEA R138, P4, R42, R105, 0x1 ;  /* 0x000000692a8a7211 */ /* 0x000fc400078808ff */
[-C--:B------:R-:W-:Y:S02]  /*3a80*/  LEA.HI.X.SX32 R149, R41, R6.reuse, 0x1, P6 ;  /* 0x0000000629957211 */ /* 0x080fe400030f0eff */
[-C--:B------:R-:W-:Y:S01]  /*3a90*/  LEA R134, P6, R22, R105.reuse, 0x1 ;  /* 0x0000006916867211 */ /* 0x080fe200078c08ff */
[----:B------:R-:W-:Y:S01]  /*3aa0*/  IMAD R34, R34, UR4, RZ ;  /* 0x0000000422227c24 */ /* 0x000fe2000f8e02ff */
[-C--:B------:R-:W-:Y:S01]  /*3ab0*/  LEA.HI.X.SX32 R157, R12, R6.reuse, 0x1, P5 ;  /* 0x000000060c9d7211 */ /* 0x080fe200028f0eff */
[----:B------:R-:W-:Y:S01]  /*3ac0*/  IMAD R19, R19, UR4, RZ ;  /* 0x0000000413137c24 */ /* 0x000fe2000f8e02ff */
[----:B------:R-:W-:Y:S01]  /*3ad0*/  LEA.HI.X.SX32 R147, R42, R6, 0x1, P4 ;  /* 0x000000062a937211 */ /* 0x000fe200020f0eff */
[----:B------:R-:W-:Y:S01]  /*3ae0*/  IMAD R23, R23, UR4, RZ ;  /* 0x0000000417177c24 */ /* 0x000fe2000f8e02ff */
[-C--:B------:R-:W-:Y:S02]  /*3af0*/  LEA R148, P5, R28, R105.reuse, 0x1 ;  /* 0x000000691c947211 */ /* 0x080fe400078a08ff */
        /* <DEDUP_REMOVED lines=8> */
[-C--:B0-----:R-:W-:Y:S02]  /*3b80*/  LEA R72, P5, R34, R105.reuse, 0x1 ;  /* 0x0000006922487211 */ /* 0x081fe400078a08ff */
[----:B------:R-:W-:-:S02]  /*3b90*/  LEA R126, P4, R19, R105, 0x1 ;  /* 0x00000069137e7211 */ /* 0x000fc400078808ff */
[-C--:B------:R-:W-:Y:S02]  /*3ba0*/  LEA.HI.X.SX32 R137, R40, R6.reuse, 0x1, P6 ;  /* 0x0000000628897211 */ /* 0x080fe400030f0eff */
[-C--:B------:R-:W-:Y:S01]  /*3bb0*/  LEA R122, P6, R23, R105.reuse, 0x1 ;  /* 0x00000069177a7211 */ /* 0x080fe200078c08ff */
[----:B------:R-:W-:Y:S01]  /*3bc0*/  IMAD R35, R35, UR4, RZ ;  /* 0x0000000423237c24 */ /* 0x000fe2000f8e02ff */
[-C--:B------:R-:W-:Y:S02]  /*3bd0*/  LEA.HI.X.SX32 R73, R34, R6.reuse, 0x1, P5 ;  /* 0x0000000622497211 */ /* 0x080fe400028f0eff */
[----:B------:R-:W-:Y:S01]  /*3be0*/  LEA.HI.X.SX32 R135, R19, R6, 0x1, P4 ;  /* 0x0000000613877211 */ /* 0x000fe200020f0eff */
[----:B------:R-:W-:Y:S01]  /*3bf0*/  IMAD R39, R39, UR4, RZ ;  /* 0x0000000427277c24 */ /* 0x000fe2000f8e02ff */
[-C--:B------:R-:W-:Y:S02]  /*3c00*/  LEA R142, P5, R38, R105.reuse, 0x1 ;  /* 0x00000069268e7211 */ /* 0x080fe400078a08ff */
[----:B------:R-:W-:-:S02]  /*3c10*/  LEA R120, P4, R33, R105, 0x1 ;  /* 0x0000006921787211 */ /* 0x000fc400078808ff */
[-C--:B------:R-:W-:Y:S02]  /*3c20*/  LEA.HI.X.SX32 R131, R23, R6.reuse, 0x1, P6 ;  /* 0x0000000617837211 */ /* 0x080fe400030f0eff */
[-C--:B------:R-:W-:Y:S02]  /*3c30*/  LEA R40, P6, R31, R105.reuse, 0x1 ;  /* 0x000000691f287211 */ /* 0x080fe400078c08ff */
[-C--:B------:R-:W-:Y:S02]  /*3c40*/  LEA.HI.X.SX32 R67, R38, R6.reuse, 0x1, P5 ;  /* 0x0000000626437211 */ /* 0x080fe400028f0eff */
[-C--:B------:R-:W-:Y:S01]  /*3c50*/  LEA.HI.X.SX32 R129, R33, R6.reuse, 0x1, P4 ;  /* 0x0000000621817211 */ /* 0x080fe200020f0eff */
[----:B------:R-:W-:Y:S01]  /*3c60*/  IMAD R20, R20, UR4, RZ ;  /* 0x0000000414147c24 */ /* 0x000fe2000f8e02ff */
[----:B------:R-:W-:Y:S02]  /*3c70*/  LEA R38, P4, R35, R105, 0x1 ;  /* 0x0000006923267211 */ /* 0x000fe400078808ff */
[----:B------:R-:W-:-:S02]  /*3c80*/  LEA.HI.X.SX32 R41, R31, R6, 0x1, P6 ;  /* 0x000000061f297211 */ /* 0x000fc400030f0eff */
[-C--:B------:R-:W-:Y:S02]  /*3c90*/  LEA R34, P6, R39, R105.reuse, 0x1 ;  /* 0x0000006927227211 */ /* 0x080fe400078c08ff */
[-C--:B------:R-:W-:Y:S02]  /*3ca0*/  LEA.HI.X.SX32 R119, R35, R6.reuse, 0x1, P4 ;  /* 0x0000000623777211 */ /* 0x080fe400020f0eff */
[-C--:B------:R-:W-:Y:S02]  /*3cb0*/  LEA.HI.X.SX32 R35, R39, R6.reuse, 0x1, P6 ;  /* 0x0000000627237211 */ /* 0x080fe400030f0eff */
[C---:B------:R-:W-:Y:S02]  /*3cc0*/  LEA R28, P6, R20.reuse, R105, 0x1 ;  /* 0x00000069141c7211 */ /* 0x040fe400078c08ff */
[----:B------:R-:W-:Y:S02]  /*3cd0*/  PRMT R66, RZ, 0x7610, R66 ;  /* 0x00007610ff427816 */ /* 0x000fe40000000042 */
[----:B------:R-:W-:-:S02]  /*3ce0*/  LEA.HI.X.SX32 R117, R20, R6, 0x1, P6 ;  /* 0x0000000614757211 */ /* 0x000fc400030f0eff */
[----:B------:R-:W-:Y:S02]  /*3cf0*/  PRMT R19, RZ, 0x7610, R19 ;  /* 0x00007610ff137816 */ /* 0x000fe40000000013 */
[----:B------:R-:W-:Y:S01]  /*3d00*/  PRMT R20, RZ, 0x7610, R20 ;  /* 0x00007610ff147816 */ /* 0x000fe20000000014 */
[----:B------:R0:W5:Y:S04]  /*3d10*/  @P3 LDG.E.U16 R66, desc[UR22][R8.64] ;  /* 0x0000001608423981 */ /* 0x000168000c1e1500 */
[----:B------:R0:W5:Y:S04]  /*3d20*/  @P1 LDG.E.U16 R19, desc[UR22][R10.64] ;  /* 0x000000160a131981 */ /* 0x000168000c1e1500 */
[----:B------:R0:W5:Y:S01]  /*3d30*/  @!P0 LDG.E.U16 R20, desc[UR22][R44.64] ;  /* 0x000000162c148981 */ /* 0x000162000c1e1500 */
[----:B------:R-:W-:-:S02]  /*3d40*/  IMAD R13, R13, UR4, RZ ;  /* 0x000000040d0d7c24 */ /* 0x000fc4000f8e02ff */
[----:B------:R-:W-:-:S03]  /*3d50*/  IMAD R16, R16, UR4, RZ ;  /* 0x0000000410107c24 */ /* 0x000fc6000f8e02ff */
[----:B------:R-:W-:Y:S01]  /*3d60*/  LEA R136, P5, R13, R105, 0x1 ;  /* 0x000000690d887211 */ /* 0x000fe200078a08ff */
[----:B------:R-:W-:-:S03]  /*3d70*/  IMAD R24, R24, UR4, RZ ;  /* 0x0000000418187c24 */ /* 0x000fc6000f8e02ff */
[----:B------:R-:W-:Y:S02]  /*3d80*/  LEA.HI.X.SX32 R145, R13, R6, 0x1, P5 ;  /* 0x000000060d917211 */ /* 0x000fe400028f0eff */
[----:B------:R-:W-:Y:S01]  /*3d90*/  LEA R130, P5, R16, R105, 0x1 ;  /* 0x0000006910827211 */ /* 0x000fe200078a08ff */
[----:B------:R-:W-:-:S03]  /*3da0*/  IMAD R27, R27, UR4, RZ ;  /* 0x000000041b1b7c24 */ /* 0x000fc6000f8e02ff */
[----:B------:R-:W-:Y:S02]  /*3db0*/  LEA.HI.X.SX32 R139, R16, R6, 0x1, P5 ;  /* 0x00000006108b7211 */ /* 0x000fe400028f0eff */
[----:B------:R-:W-:Y:S01]  /*3dc0*/  LEA R124, P5, R24, R105, 0x1 ;  /* 0x00000069187c7211 */ /* 0x000fe200078a08ff */
[----:B------:R-:W-:-:S03]  /*3dd0*/  IMAD R25, R25, UR4, RZ ;  /* 0x0000000419197c24 */ /* 0x000fc6000f8e02ff */
[-C--:B------:R-:W-:Y:S02]  /*3de0*/  LEA.HI.X.SX32 R133, R24, R6.reuse, 0x1, P5 ;  /* 0x0000000618857211 */ /* 0x080fe400028f0eff */
[CC--:B------:R-:W-:Y:S01]  /*3df0*/  LEA R42, P5, R27.reuse, R105.reuse, 0x1 ;  /* 0x000000691b2a7211 */ /* 0x0c0fe200078a08ff */
[----:B------:R-:W-:Y:S02]  /*3e00*/  VIADD R99, R4, 0x1f ;  /* 0x0000001f04637836 */ /* 0x000fe40000000000 */
[----:B------:R-:W-:Y:S01]  /*3e10*/  IMAD R14, R14, UR4, RZ ;  /* 0x000000040e0e7c24 */ /* 0x000fe2000f8e02ff */
[-C--:B------:R-:W-:Y:S01]  /*3e20*/  LEA.HI.X.SX32 R121, R27, R6.reuse, 0x1, P5 ;  /* 0x000000061b797211 */ /* 0x080fe200028f0eff */
[----:B------:R-:W-:Y:S01]  /*3e30*/  IMAD R18, R18, UR4, RZ ;  /* 0x0000000412127c24 */ /* 0x000fe2000f8e02ff */
[-C--:B------:R-:W-:Y:S01]  /*3e40*/  LEA R36, P5, R25, R105.reuse, 0x1 ;  /* 0x0000006919247211 */ /* 0x080fe200078a08ff */
[----:B------:R-:W-:Y:S01]  /*3e50*/  IMAD R21, R21, UR4, RZ ;  /* 0x0000000415157c24 */ /* 0x000fe2000f8e02ff */
[----:B------:R-:W-:Y:S01]  /*3e60*/  LEA R32, P4, R14, R105, 0x1 ;  /* 0x000000690e207211 */ /* 0x000fe200078808ff */
[----:B------:R-:W-:Y:S01]  /*3e70*/  IMAD R15, R15, UR4, RZ ;  /* 0x000000040f0f7c24 */ /* 0x000fe2000f8e02ff */
[----:B------:R-:W-:Y:S01]  /*3e80*/  LEA.HI.X.SX32 R37, R25, R6, 0x1, P5 ;  /* 0x0000000619257211 */ /* 0x000fe200028f0eff */
[----:B------:R-:W-:Y:S01]  /*3e90*/  IMAD R29, R29, UR4, RZ ;  /* 0x000000041d1d7c24 */ /* 0x000fe2000f8e02ff */
[----:B------:R-:W-:Y:S01]  /*3ea0*/  ISETP.GT.AND P6, PT, R99, 0x1f, PT ;  /* 0x0000001f6300780c */ /* 0x000fe20003fc4270 */
[----:B------:R-:W-:Y:S01]  /*3eb0*/  IMAD R43, R43, UR4, RZ ;  /* 0x000000042b2b7c24 */ /* 0x000fe2000f8e02ff */
[----:B------:R-:W-:-:S04]  /*3ec0*/  @!UP1 UIADD3 UR4, UPT, UPT, -UR7, 0x100000, URZ ;  /* 0x0010000007049890 */ /* 0x000fc8000fffe1ff */
[----:B------:R-:W-:Y:S02]  /*3ed0*/  @!UP1 USHF.L.U32 UR5, UR4, 0xb, URZ ;  /* 0x0000000b04059899 */ /* 0x000fe400080006ff */
[----:B------:R-:W-:Y:S01]  /*3ee0*/  @!UP1 USHF.L.U32 UR4, UR4, 0x1, URZ ;  /* 0x0000000104049899 */ /* 0x000fe200080006ff */
[-C--:B------:R-:W-:Y:S02]  /*3ef0*/  LEA R30, P5, R18, R105.reuse, 0x1 ;  /* 0x00000069121e7211 */ /* 0x080fe400078a08ff */
[-C--:B------:R-:W-:Y:S02]  /*3f00*/  LEA.HI.X.SX32 R33, R14, R6.reuse, 0x1, P4 ;  /* 0x000000060e217211 */ /* 0x080fe400020f0eff */
[-C--:B------:R-:W-:Y:S02]  /*3f10*/  LEA R26, P4, R21, R105.reuse, 0x1 ;  /* 0x00000069151a7211 */ /* 0x080fe400078808ff */
[----:B------:R-:W-:Y:S01]  /*3f20*/  LEA.HI.X.SX32 R31, R18, R6, 0x1, P5 ;  /* 0x00000006121f7211 */ /* 0x000fe200028f0eff */
[----:B------:R-:W-:Y:S01]  /*3f30*/  VOTEU.ALL UP1, P2 ;  /* 0x0000000000ff7886 */ /* 0x000fe20001020000 */
[----:B------:R-:W-:-:S02]  /*3f40*/  LEA R24, P5, R15, R105, 0x1 ;  /* 0x000000690f187211 */ /* 0x000fc400078a08ff */
[-C--:B------:R-:W-:Y:S02]  /*3f50*/  LEA.HI.X.SX32 R27, R21, R6.reuse, 0x1, P4 ;  /* 0x00000006151b7211 */ /* 0x080fe400020f0eff */
[-C--:B------:R-:W-:Y:S01]  /*3f60*/  LEA R22, P4, R29, R105.reuse, 0x1 ;  /* 0x000000691d167211 */ /* 0x080fe200078808ff */
[----:B------:R0:W1:Y:S01]  /*3f70*/  @!UP1 SYNCS.EXCH.64 URZ, [UR11+0x4008], UR4 ;  /* 0x004008040bff95b2 */ /* 0x0000620008000100 */
[-C--:B------:R-:W-:Y:S02]  /*3f80*/  LEA.HI.X.SX32 R25, R15, R6.reuse, 0x1, P5 ;  /* 0x000000060f197211 */ /* 0x080fe400028f0eff */
[----:B------:R-:W-:Y:S02]  /*3f90*/  LEA R105, P5, R43, R105, 0x1 ;  /* 0x000000692b697211 */ /* 0x000fe400078a08ff */
[----:B------:R-:W-:Y:S02]  /*3fa0*/  LEA.HI.X.SX32 R23, R29, R6, 0x1, P4 ;  /* 0x000000061d177211 */ /* 0x000fe400020f0eff */
[----:B------:R-:W-:-:S02]  /*3fb0*/  ISETP.LT.AND P4, PT, R100, R4, P6 ;  /* 0x000000046400720c */ /* 0x000fc40003781270 */
[----:B------:R-:W-:Y:S01]  /*3fc0*/  LEA.HI.X.SX32 R21, R43, R6, 0x1, P5 ;  /* 0x000000062b157211 */ /* 0x000fe200028f0eff */
[----:B0-----:R-:W-:Y:S10]  /*3fd0*/  @!P6 BRA `(.L_x_6) ;  /* 0x000000000044e947 */ /* 0x001ff40003800000 */
[----:B-----5:R-:W-:Y:S02]  /*3fe0*/  PRMT R4, R5, 0x5410, R52 ;  /* 0x0000541005047816 */ /* 0x020fe40000000034 */
[----:B------:R-:W-:Y:S02]  /*3ff0*/  PRMT R5, R48, 0x5410, R79 ;  /* 0x0000541030057816 */ /* 0x000fe4000000004f */
[----:B------:R-:W-:Y:S02]  /*4000*/  PRMT R6, R53, 0x5410, R58 ;  /* 0x0000541035067816 */ /* 0x000fe4000000003a */
[----:B------:R-:W-:Y:S02]  /*4010*/  PRMT R7, R76, 0x5410, R81 ;  /* 0x000054104c077816 */ /* 0x000fe40000000051 */
[----:B------:R-:W-:Y:S02]  /*4020*/  PRMT R8, R54, 0x5410, R49 ;  /* 0x0000541036087816 */ /* 0x000fe40000000031 */
[----:B------:R-:W-:-:S02]  /*4030*/  PRMT R9, R57, 0x5410, R62 ;  /* 0x0000541039097816 */ /* 0x000fc4000000003e */
[----:B------:R-:W-:Y:S02]  /*4040*/  PRMT R10, R78, 0x5410, R83 ;  /* 0x000054104e0a7816 */ /* 0x000fe40000000053 */
        /* <DEDUP_REMOVED lines=8> */
[----:B------:R-:W-:-:S04]  /*40d0*/  PRMT R19, R19, 0x5410, R20 ;  /* 0x0000541013137816 */ /* 0x000fc80000000014 */
[----:B------:R0:W-:Y:S03]  /*40e0*/  STTM.x16 tmem[UR12+0x80], R4 ;  /* 0x00008004000079ed */ /* 0x0001e6000824000c */
.L_x_6:
[----:B------:R-:W2:Y:S01]  /*40f0*/  FENCE.VIEW.ASYNC.T ;  /* 0x00000000000073c6 */ /* 0x000ea20000000200 */
[----:B0-----:R-:W-:Y:S01]  /*4100*/  PRMT R4, RZ, 0x7610, R4 ;  /* 0x00007610ff047816 */ /* 0x001fe20000000004 */
[----:B-----5:R-:W-:Y:S01]  /*4110*/  IMAD.MOV.U32 R83, RZ, RZ, R157 ;  /* 0x000000ffff537224 */ /* 0x020fe200078e009d */
[----:B-12---:R-:W-:Y:S01]  /*4120*/  BAR.SYNC.DEFER_BLOCKING 0x0 ;  /* 0x0000000000007b1d */ /* 0x006fe20000010000 */
[----:B------:R-:W-:Y:S01]  /*4130*/  PRMT R6, RZ, 0x7610, R6 ;  /* 0x00007610ff067816 */ /* 0x000fe20000000006 */
[----:B------:R-:W-:Y:S01]  /*4140*/  IMAD.MOV.U32 R78, RZ, RZ, R148 ;  /* 0x000000ffff4e7224 */ /* 0x000fe200078e0094 */
        /* <DEDUP_REMOVED lines=60> */
[----:B------:R-:W2:Y:S01]  /*4510*/  @P4 LDG.E.U16 R4, desc[UR22][R82.64] ;  /* 0x0000001652044981 */ /* 0x000ea2000c1e1500 */
[----:B------:R-:W-:Y:S01]  /*4520*/  IMAD.MOV.U32 R45, RZ, RZ, R129 ;  /* 0x000000ffff2d7224 */ /* 0x000fe200078e0081 */
[----:B------:R-:W0:Y:S01]  /*4530*/  LDCU UR4, c[0x0][0x3a0] ;  /* 0x00007400ff0477ac */ /* 0x000e220008000800 */
[----:B------:R-:W-:Y:S01]  /*4540*/  IMAD.MOV.U32 R29, RZ, RZ, R117 ;  /* 0x000000ffff1d7224 */ /* 0x000fe200078e0075 */
[----:B------:R-:W3:Y:S01]  /*4550*/  @P4 LDG.E.U16 R6, desc[UR22][R78.64] ;  /* 0x000000164e064981 */ /* 0x000ee2000c1e1500 */
[----:B------:R-:W-:-:S03]  /*4560*/  IMAD.MOV.U32 R20, RZ, RZ, R105 ;  /* 0x000000ffff147224 */ /* 0x000fc600078e0069 */
[----:B------:R-:W4:Y:S04]  /*4570*/  @P4 LDG.E.U16 R8, desc[UR22][R74.64] ;  /* 0x000000164a084981 */ /* 0x000f28000c1e1500 */
        /* <DEDUP_REMOVED lines=28> */
[----:B------:R-:W4:Y:S01]  /*4740*/  @P4 LDG.E.U16 R127, desc[UR22][R20.64] ;  /* 0x00000016147f4981 */ /* 0x000f22000c1e1500 */
[----:B------:R-:W-:-:S02]  /*4750*/  SHF.R.S32.HI R117, RZ, 0x6, R101 ;  /* 0x00000006ff757819 */ /* 0x000fc40000011465 */
[----:B------:R-:W-:Y:S02]  /*4760*/  SHF.R.S32.HI R120, RZ, 0x1f, R103 ;  /* 0x0000001fff787819 */ /* 0x000fe40000011467 */
[----:B------:R-:W-:Y:S01]  /*4770*/  SGXT R117, R117, 0x1 ;  /* 0x000000017575781a */ /* 0x000fe20000000200 */
[----:B------:R-:W-:Y:S01]  /*4780*/  IMAD.SHL.U32 R105, R84, 0x20, RZ ;  /* 0x0000002054697824 */ /* 0x000fe200078e00ff */
[----:B------:R-:W-:Y:S01]  /*4790*/  SHF.L.U64.HI R103, R103, 0x1, R120 ;  /* 0x0000000167677819 */ /* 0x000fe20000010278 */
[----:B------:R-:W-:Y:S01]  /*47a0*/  IMAD.SHL.U32 R101, R101, 0x2, RZ ;  /* 0x0000000265657824 */ /* 0x000fe200078e00ff */
[----:B------:R-:W-:Y:S01]  /*47b0*/  LOP3.LUT R120, R117, 0x90, RZ, 0xc0, !PT ;  /* 0x0000009075787812 */ /* 0x000fe200078ec0ff */
[----:B------:R-:W-:-:S03]  /*47c0*/  IMAD.WIDE R102, R105, 0x2, R102 ;  /* 0x0000000269667825 */ /* 0x000fc600078e0266 */
[----:B------:R-:W-:Y:S01]  /*47d0*/  LOP3.LUT R101, R120, 0x7e, R101, 0x78, !PT ;  /* 0x0000007e78657812 */ /* 0x000fe200078e7865 */
[----:B0-----:R-:W-:Y:S01]  /*47e0*/  UIADD3 UR5, UPT, UPT, UR4, 0x1f, URZ ;  /* 0x0000001f04057890 */ /* 0x001fe2000fffe0ff */
[----:B------:R-:W-:Y:S02]  /*47f0*/  IADD3 R152, P0, PT, R102, UR16, RZ ;  /* 0x0000001066987c10 */ /* 0x000fe4000ff1e0ff */
[----:B------:R-:W-:Y:S01]  /*4800*/  LOP3.LUT R102, R101, 0x20, RZ, 0x3c, !PT ;  /* 0x0000002065667812 */ /* 0x000fe200078e3cff */
[----:B------:R-:W-:Y:S01]  /*4810*/  USHF.R.S32.HI UR4, URZ, 0x1f, UR5 ;  /* 0x0000001fff047899 */ /* 0x000fe20008011405 */
[----:B------:R-:W-:-:S03]  /*4820*/  IADD3.X R153, PT, PT, R103, UR17, RZ, P0, !PT ;  /* 0x0000001167997c10 */ /* 0x000fc600087fe4ff */
[----:B------:R-:W-:Y:S01]  /*4830*/  ULEA.HI UR4, UR4, UR5, URZ, 0x5 ;  /* 0x0000000504047291 */ /* 0x000fe2000f8f28ff */
[----:B------:R-:W-:-:S03]  /*4840*/  ISETP.NE.U32.AND P0, PT, RZ, UR9, PT ;  /* 0x00000009ff007c0c */ /* 0x000fc6000bf05070 */
[----:B------:R-:W-:Y:S01]  /*4850*/  USHF.R.S32.HI UR4, URZ, 0x5, UR4 ;  /* 0x00000005ff047899 */ /* 0x000fe20008011404 */
[----:B------:R-:W-:-:S03]  /*4860*/  ISETP.LT.OR P1, PT, R99, 0x20, P0 ;  /* 0x000000206300780c */ /* 0x000fc60000721670 */
[----:B------:R-:W-:-:S04]  /*4870*/  UISETP.LT.AND UP1, UPT, UR4, 0x1, UPT ;  /* 0x000000010400788c */ /* 0x000fc8000bf21270 */
[----:B------:R-:W-:Y:S01]  /*4880*/  USEL UR4, UR4, 0x1, !UP1 ;  /* 0x0000000104047887 */ /* 0x000fe2000c800000 */
[----:B------:R-:W-:Y:S01]  /*4890*/  IMAD.SHL.U32 R121, R85, 0x20, RZ ;  /* 0x0000002055797824 */ /* 0x000fe200078e00ff */
[----:B------:R-:W-:Y:S02]  /*48a0*/  SHF.R.S32.HI R85, RZ, 0x1f, R84 ;  /* 0x0000001fff557819 */ /* 0x000fe40000011454 */
[----:B------:R-:W-:Y:S01]  /*48b0*/  UIADD3 UR9, UPT, UPT, UR4, -0x1, URZ ;  /* 0xffffffff04097890 */ /* 0x000fe2000fffe0ff */
[C---:B------:R-:W-:Y:S02]  /*48c0*/  IMAD R119, R84.reuse, 0xf, RZ ;  /* 0x0000000f54777824 */ /* 0x040fe400078e02ff */
[C---:B------:R-:W-:Y:S01]  /*48d0*/  IMAD R117, R84.reuse, 0x11, RZ ;  /* 0x0000001154757824 */ /* 0x040fe200078e02ff */
[----:B------:R-:W-:Y:S02]  /*48e0*/  UISETP.NE.U32.AND UP1, UPT, UR9, URZ, UPT ;  /* 0x000000ff0900728c */ /* 0x000fe4000bf25070 */
[----:B------:R-:W-:Y:S01]  /*48f0*/  UIADD3 UR13, UPT, UPT, UR10, 0x80, URZ ;  /* 0x000000800a0d7890 */ /* 0x000fe2000fffe0ff */
[C---:B------:R-:W-:Y:S01]  /*4900*/  IMAD R103, R84.reuse, 0x1e, RZ ;  /* 0x0000001e54677824 */ /* 0x040fe200078e02ff */
[----:B------:R-:W-:-:S02]  /*4910*/  SHF.L.U64.HI R85, R84, 0x1, R85 ;  /* 0x0000000154557819 */ /* 0x000fc40000010255 */
[----:B------:R-:W-:Y:S02]  /*4920*/  SHF.R.S32.HI R120, RZ, 0x1f, R89 ;  /* 0x0000001fff787819 */ /* 0x000fe40000011459 */
[----:B------:R-:W-:Y:S02]  /*4930*/  SHF.R.S32.HI R122, RZ, 0x1f, R95 ;  /* 0x0000001fff7a7819 */ /* 0x000fe4000001145f */
[----:B------:R-:W-:Y:S02]  /*4940*/  SHF.R.S32.HI R124, RZ, 0x1f, R91 ;  /* 0x0000001fff7c7819 */ /* 0x000fe4000001145b */
[----:B------:R-:W-:Y:S02]  /*4950*/  SHF.R.S32.HI R126, RZ, 0x1f, R97 ;  /* 0x0000001fff7e7819 */ /* 0x000fe40000011461 */
[----:B------:R-:W-:Y:S02]  /*4960*/  SHF.R.S32.HI R128, RZ, 0x1f, R87 ;  /* 0x0000001fff807819 */ /* 0x000fe40000011457 */
[----:B------:R-:W-:-:S02]  /*4970*/  SHF.R.S32.HI R129, RZ, 0x1f, R90 ;  /* 0x0000001fff817819 */ /* 0x000fc4000001145a */
[----:B------:R-:W-:Y:S02]  /*4980*/  SHF.R.S32.HI R131, RZ, 0x1f, R94 ;  /* 0x0000001fff837819 */ /* 0x000fe4000001145e */
[----:B------:R-:W-:Y:S02]  /*4990*/  SHF.R.S32.HI R133, RZ, 0x1f, R96 ;  /* 0x0000001fff857819 */ /* 0x000fe40000011460 */
[----:B------:R-:W-:Y:S02]  /*49a0*/  SHF.R.S32.HI R134, RZ, 0x1f, R119 ;  /* 0x0000001fff867819 */ /* 0x000fe40000011477 */
[----:B------:R-:W-:Y:S01]  /*49b0*/  SHF.R.S32.HI R136, RZ, 0x1f, R117 ;  /* 0x0000001fff887819 */ /* 0x000fe20000011475 */
[----:B--2---:R-:W-:Y:S04]  /*49c0*/  STS.U16 [R101+UR11], R4 ;  /* 0x0000000465007988 */ /* 0x004fe8000800040b */
[----:B---3--:R-:W-:Y:S04]  /*49d0*/  STS.U16 [R101+UR11+0x200], R6 ;  /* 0x0002000665007988 */ /* 0x008fe8000800040b */
[----:B----4-:R-:W-:Y:S04]  /*49e0*/  STS.U16 [R101+UR11+0x400], R8 ;  /* 0x0004000865007988 */ /* 0x010fe8000800040b */
[----:B------:R-:W-:Y:S04]  /*49f0*/  STS.U16 [R101+UR11+0x600], R10 ;  /* 0x0006000a65007988 */ /* 0x000fe8000800040b */
        /* <DEDUP_REMOVED lines=11> */
[----:B------:R0:W-:Y:S04]  /*4ab0*/  STS.U16 [R101+UR11+0x1e00], R118 ;  /* 0x001e007665007988 */ /* 0x0001e8000800040b */
        /* <DEDUP_REMOVED lines=13> */
[----:B------:R2:W-:Y:S04]  /*4b90*/  STS.U16 [R102+UR11+0x1b00], R123 ;  /* 0x001b007b66007988 */ /* 0x0005e8000800040b */
[----:B------:R-:W-:Y:S04]  /*4ba0*/  STS.U16 [R102+UR11+0x1d00], R125 ;  /* 0x001d007d66007988 */ /* 0x000fe8000800040b */
[----:B------:R3:W-:Y:S01]  /*4bb0*/  STS.U16 [R102+UR11+0x1f00], R127 ;  /* 0x001f007f66007988 */ /* 0x0007e2000800040b */
[----:B------:R4:W-:Y:S06]  /*4bc0*/  MEMBAR.ALL.CTA ;  /* 0x0000000000007992 */ /* 0x0009ec0000008000 */
[----:B----4-:R-:W4:Y:S01]  /*4bd0*/  FENCE.VIEW.ASYNC.S ;  /* 0x00000000000073c6 */ /* 0x010f220000000000 */
[----:B0-----:R-:W-:-:S02]  /*4be0*/  IMAD.SHL.U32 R118, R84, 0x10, RZ ;  /* 0x0000001054767824 */ /* 0x001fc400078e00ff */
[C---:B------:R-:W-:Y:S02]  /*4bf0*/  IMAD R116, R84.reuse, 0x12, RZ ;  /* 0x0000001254747824 */ /* 0x040fe400078e02ff */
[C---:B-1----:R-:W-:Y:S02]  /*4c00*/  IMAD R115, R84.reuse, 0x13, RZ ;  /* 0x0000001354737824 */ /* 0x042fe400078e02ff */
[C---:B------:R-:W-:Y:S02]  /*4c10*/  IMAD R114, R84.reuse, 0x14, RZ ;  /* 0x0000001454727824 */ /* 0x040fe400078e02ff */
[C---:B------:R-:W-:Y:S02]  /*4c20*/  IMAD R113, R84.reuse, 0x15, RZ ;  /* 0x0000001554717824 */ /* 0x040fe400078e02ff */
[C---:B------:R-:W-:Y:S02]  /*4c30*/  IMAD R112, R84.reuse, 0x16, RZ ;  /* 0x0000001654707824 */ /* 0x040fe400078e02ff */
[----:B------:R-:W-:-:S02]  /*4c40*/  IMAD R111, R84, 0x17, RZ ;  /* 0x00000017546f7824 */ /* 0x000fc400078e02ff */
[C---:B------:R-:W-:Y:S02]  /*4c50*/  IMAD R110, R84.reuse, 0x18, RZ ;  /* 0x00000018546e7824 */ /* 0x040fe400078e02ff */
[C---:B------:R-:W-:Y:S02]  /*4c60*/  IMAD R109, R84.reuse, 0x19, RZ ;  /* 0x00000019546d7824 */ /* 0x040fe400078e02ff */
[C---:B------:R-:W-:Y:S02]  /*4c70*/  IMAD R108, R84.reuse, 0x1a, RZ ;  /* 0x0000001a546c7824 */ /* 0x040fe400078e02ff */
[C---:B------:R-:W-:Y:S02]  /*4c80*/  IMAD R107, R84.reuse, 0x1b, RZ ;  /* 0x0000001b546b7824 */ /* 0x040fe400078e02ff */
[C---:B------:R-:W-:Y:S02]  /*4c90*/  IMAD R106, R84.reuse, 0x1c, RZ ;  /* 0x0000001c546a7824 */ /* 0x040fe400078e02ff */
[C---:B------:R-:W-:Y:S01]  /*4ca0*/  IMAD R104, R84.reuse, 0x1d, RZ ;  /* 0x0000001d54687824 */ /* 0x040fe200078e02ff */
[----:B--2---:R-:W-:Y:S01]  /*4cb0*/  SHF.R.S32.HI R123, RZ, 0x1f, R88 ;  /* 0x0000001fff7b7819 */ /* 0x004fe20000011458 */
[----:B------:R-:W-:Y:S01]  /*4cc0*/  IMAD R84, R84, 0x1f, RZ ;  /* 0x0000001f54547824 */ /* 0x000fe200078e02ff */
[----:B------:R-:W-:-:S02]  /*4cd0*/  SHF.R.S32.HI R4, RZ, 0x1f, R93 ;  /* 0x0000001fff047819 */ /* 0x000fc4000001145d */
[----:B---3--:R-:W-:Y:S02]  /*4ce0*/  SHF.R.S32.HI R127, RZ, 0x1f, R86 ;  /* 0x0000001fff7f7819 */ /* 0x008fe40000011456 */
        /* <DEDUP_REMOVED lines=15> */
[----:B----4-:R-:W-:Y:S06]  /*4de0*/  BAR.SYNC.DEFER_BLOCKING 0x0 ;  /* 0x0000000000007b1d */ /* 0x010fec0000010000 */
[----:B------:R-:W-:Y:S05]  /*4df0*/  @P1 BRA `(.L_x_7) ;  /* 0x00000000004c1947 */ /* 0x000fea0003800000 */
[----:B------:R-:W-:Y:S01]  /*4e00*/  USHF.R.U32.HI UR6, URZ, 0x4, UR11 ;  /* 0x00000004ff067899 */ /* 0x000fe2000801160b */
[----:B------:R-:W-:Y:S01]  /*4e10*/  UMOV UR14, 0xfffffffe ;  /* 0xfffffffe000e7882 */ /* 0x000fe20000000000 */
[----:B------:R-:W-:Y:S02]  /*4e20*/  UMOV UR15, 0x7fffbfdf ;  /* 0x7fffbfdf000f7882 */ /* 0x000fe40000000000 */
[----:B------:R-:W-:Y:S01]  /*4e30*/  USGXT.U32 UR6, UR6, 0xe ;  /* 0x0000000e0606789a */ /* 0x000fe20008000000 */
[----:B------:R-:W-:Y:S01]  /*4e40*/  UMOV UR7, URZ ;  /* 0x000000ff00077c82 */ /* 0x000fe20008000000 */
[----:B------:R-:W-:Y:S02]  /*4e50*/  UIADD3 UR16, UPT, UPT, UR10, 0x88, URZ ;  /* 0x000000880a107890 */ /* 0x000fe4000fffe0ff */
[----:B------:R-:W-:Y:S01]  /*4e60*/  UIADD3.64 UR14, UPT, UPT, UR6, -UR14, URZ ;  /* 0x8000000e060e7297 */ /* 0x000fe2000fffe0ff */
[----:B------:R-:W-:Y:S01]  /*4e70*/  UMOV UR18, 0x0 ;  /* 0x0000000000127882 */ /* 0x000fe20000000000 */
[----:B------:R-:W-:Y:S01]  /*4e80*/  UMOV UR19, 0x8200490 ;  /* 0x0820049000137882 */ /* 0x000fe20000000000 */
[----:B------:R-:W-:Y:S01]  /*4e90*/  UMOV UR4, UR8 ;  /* 0x0000000800047c82 */ /* 0x000fe20008000000 */
[----:B------:R-:W-:Y:S01]  /*4ea0*/  UMOV UR5, URZ ;  /* 0x000000ff00057c82 */ /* 0x000fe20008000000 */
[----:B------:R-:W-:Y:S01]  /*4eb0*/  UMOV UR7, 0x80004020 ;  /* 0x8000402000077882 */ /* 0x000fe20000000000 */
[----:B------:R-:W-:Y:S01]  /*4ec0*/  UMOV UR20, 0x0 ;  /* 0x0000000000147882 */ /* 0x000fe20000000000 */
[----:B------:R-:W-:Y:S01]  /*4ed0*/  UMOV UR21, 0x8200490 ;  /* 0x0820049000157882 */ /* 0x000fe20000000000 */
[----:B------:R-:W-:Y:S01]  /*4ee0*/  UMOV UR4, UR4 ;  /* 0x0000000400047c82 */ /* 0x000fe20008000000 */
[----:B------:R0:W-:Y:S01]  /*4ef0*/  UTCHMMA tmem[UR13], gdesc[UR6], tmem[UR10], tmem[UR18], idesc[UR19], !UPT ;  /* 0x00ff12060d0079ea */ /* 0x0001e2000f80000a */
[----:B------:R0:W-:Y:S01]  /*4f00*/  UTCHMMA tmem[UR16], gdesc[UR14], tmem[UR10], tmem[UR20], idesc[UR21], UPT ;  /* 0x00ff140e100079ea */ /* 0x0001e2000b80000a */
[----:B------:R0:W-:Y:S01]  /*4f10*/  UTCBAR [UR4], URZ ;  /* 0x000000ff040073e9 */ /* 0x0001e200080000ff */
[----:B------:R-:W-:Y:S01]  /*4f20*/  NOP ;  /* 0x0000000000007918 */ /* 0x000fe20000000000 */
.L_x_7:
[----:B------:R-:W-:Y:S01]  /*4f30*/  SHF.R.S32.HI R6, RZ, 0x1f, R103 ;  /* 0x0000001fff067819 */ /* 0x000fe20000011467 */
[----:B0-----:R-:W-:Y:S01]  /*4f40*/  UMOV UR4, URZ ;  /* 0x000000ff00047c82 */ /* 0x001fe20008000000 */
[----:B------:R-:W-:Y:S01]  /*4f50*/  SHF.R.S32.HI R11, RZ, 0x1f, R84 ;  /* 0x0000001fff0b7819 */ /* 0x000fe20000011454 */
[----:B------:R-:W-:Y:S06]  /*4f60*/  BRA.U !UP1, `(.L_x_8) ;  /* 0x0000001909007547 */ /* 0x000fec000b800000 */
[----:B------:R-:W-:Y:S01]  /*4f70*/  UIADD3 UR5, UPT, UPT, UR11, 0x2000, URZ ;  /* 0x000020000b057890 */ /* 0x000fe2000fffe0ff */
[----:B------:R-:W-:Y:S01]  /*4f80*/  SHF.L.U64.HI R120, R89, 0x1, R120 ;  /* 0x0000000159787819 */ /* 0x000fe20000010278 */
[----:B------:R-:W-:Y:S01]  /*4f90*/  UMOV UR14, 0xfffffffe ;  /* 0xfffffffe000e7882 */ /* 0x000fe20000000000 */
[----:B------:R-:W-:Y:S01]  /*4fa0*/  SHF.L.U64.HI R122, R95, 0x1, R122 ;  /* 0x000000015f7a7819 */ /* 0x000fe2000001027a */
[----:B------:R-:W-:Y:S01]  /*4fb0*/  USHF.R.U32.HI UR5, URZ, 0x4, UR5 ;  /* 0x00000004ff057899 */ /* 0x000fe20008011605 */
[----:B------:R-:W-:Y:S01]  /*4fc0*/  SHF.L.U64.HI R123, R88, 0x1, R123 ;  /* 0x00000001587b7819 */ /* 0x000fe2000001027b */
[----:B------:R-:W-:Y:S01]  /*4fd0*/  UMOV UR15, 0x7fffbfdf ;  /* 0x7fffbfdf000f7882 */ /* 0x000fe20000000000 */
[----:B------:R-:W-:Y:S01]  /*4fe0*/  SHF.L.U64.HI R124, R91, 0x1, R124 ;  /* 0x000000015b7c7819 */ /* 0x000fe2000001027c */
[----:B------:R-:W-:Y:S01]  /*4ff0*/  USGXT.U32 UR6, UR5, 0xe ;  /* 0x0000000e0506789a */ /* 0x000fe20008000000 */
[----:B------:R-:W-:Y:S01]  /*5000*/  SHF.L.U64.HI R125, R93, 0x1, R4 ;  /* 0x000000015d7d7819 */ /* 0x000fe20000010204 */
[----:B------:R-:W-:Y:S01]  /*5010*/  UMOV UR7, URZ ;  /* 0x000000ff00077c82 */ /* 0x000fe20008000000 */
[----:B------:R-:W-:Y:S01]  /*5020*/  SHF.L.U64.HI R126, R97, 0x1, R126 ;  /* 0x00000001617e7819 */ /* 0x000fe2000001027e */
[----:B------:R-:W-:Y:S01]  /*5030*/  UIADD3.64 UR14, UPT, UPT, UR6, -UR14, URZ ;  /* 0x8000000e060e7297 */ /* 0x000fe2000fffe0ff */
[----:B------:R-:W-:Y:S01]  /*5040*/  SHF.L.U64.HI R127, R86, 0x1, R127 ;  /* 0x00000001567f7819 */ /* 0x000fe2000001027f */
[----:B------:R-:W-:Y:S01]  /*5050*/  UMOV UR20, UR9 ;  /* 0x0000000900147c82 */ /* 0x000fe20008000000 */
[----:B------:R-:W-:Y:S01]  /*5060*/  SHF.L.U64.HI R128, R87, 0x1, R128 ;  /* 0x0000000157807819 */ /* 0x000fe20000010280 */
[----:B------:R-:W-:Y:S01]  /*5070*/  UMOV UR21, 0x1 ;  /* 0x0000000100157882 */ /* 0x000fe20000000000 */
[----:B------:R-:W-:Y:S01]  /*5080*/  SHF.L.U64.HI R129, R90, 0x1, R129 ;  /* 0x000000015a817819 */ /* 0x000fe20000010281 */
[----:B------:R-:W-:Y:S01]  /*5090*/  UMOV UR5, URZ ;  /* 0x000000ff00057c82 */ /* 0x000fe20008000000 */
[----:B------:R-:W-:-:S02]  /*50a0*/  SHF.L.U64.HI R130, R92, 0x1, R5 ;  /* 0x000000015c827819 */ /* 0x000fc40000010205 */
[----:B------:R-:W-:Y:S02]  /*50b0*/  SHF.L.U64.HI R131, R94, 0x1, R131 ;  /* 0x000000015e837819 */ /* 0x000fe40000010283 */
[----:B------:R-:W-:Y:S02]  /*50c0*/  SHF.L.U64.HI R132, R98, 0x1, R7 ;  /* 0x0000000162847819 */ /* 0x000fe40000010207 */
[----:B------:R-:W-:Y:S02]  /*50d0*/  SHF.L.U64.HI R133, R96, 0x1, R133 ;  /* 0x0000000160857819 */ /* 0x000fe40000010285 */
[----:B------:R-:W-:Y:S02]  /*50e0*/  SHF.L.U64.HI R134, R119, 0x1, R134 ;  /* 0x0000000177867819 */ /* 0x000fe40000010286 */
[----:B------:R-:W-:Y:S02]  /*50f0*/  SHF.L.U64.HI R135, R118, 0x1, R135 ;  /* 0x0000000176877819 */ /* 0x000fe40000010287 */
        /* <DEDUP_REMOVED lines=14> */
[----:B------:R-:W-:-:S07]  /*51e0*/  SHF.L.U64.HI R150, R84, 0x1, R11 ;  /* 0x0000000154967819 */ /* 0x000fce000001020b */
.L_x_11:
[-C--:B0-----:R-:W-:Y:S02]  /*51f0*/  LEA R4, P1, R89, R152.reuse, 0x1 ;  /* 0x0000009859047211 */ /* 0x081fe400078208ff */
[----:B------:R-:W-:Y:S02]  /*5200*/  ISETP.GT.AND P5, PT, R3, 0x2, PT ;  /* 0x000000020300780c */ /* 0x000fe40003fa4270 */
[----:B------:R-:W-:Y:S01]  /*5210*/  PRMT R16, RZ, 0x7610, R16 ;  /* 0x00007610ff107816 */ /* 0x000fe20000000010 */
[----:B------:R-:W-:Y:S01]  /*5220*/  IMAD.X R5, R153, 0x1, R120, P1 ;  /* 0x0000000199057824 */ /* 0x000fe200008e0678 */
[----:B------:R-:W-:Y:S02]  /*5230*/  LEA R6, P1, R95, R152, 0x1 ;  /* 0x000000985f067211 */ /* 0x000fe400078208ff */
[C---:B------:R-:W-:Y:S02]  /*5240*/  ISETP.GT.AND P4, PT, R3.reuse, 0x3, PT ;  /* 0x000000030300780c */ /* 0x040fe40003f84270 */
[----:B------:R-:W-:Y:S01]  /*5250*/  ISETP.GT.AND P3, PT, R3, 0x4, PT ;  /* 0x000000040300780c */ /* 0x000fe20003f64270 */
[----:B------:R-:W-:Y:S01]  /*5260*/  IMAD.X R7, R153, 0x1, R122, P1 ;  /* 0x0000000199077824 */ /* 0x000fe200008e067a */
[----:B------:R-:W-:-:S02]  /*5270*/  ISETP.GT.AND P1, PT, R3, 0x5, PT ;  /* 0x000000050300780c */ /* 0x000fc40003f24270 */
[-C--:B------:R-:W-:Y:S01]  /*5280*/  LEA R10, P6, R91, R152.reuse, 0x1 ;  /* 0x000000985b0a7211 */ /* 0x080fe200078c08ff */
[----:B------:R0:W2:Y:S01]  /*5290*/  @P5 LDG.E.U16 R16, desc[UR22][R4.64] ;  /* 0x0000001604105981 */ /* 0x0000a2000c1e1500 */
[-C--:B------:R-:W-:Y:S02]  /*52a0*/  LEA R8, P5, R88, R152.reuse, 0x1 ;  /* 0x0000009858087211 */ /* 0x080fe400078a08ff */
[----:B------:R-:W-:Y:S01]  /*52b0*/  PRMT R17, RZ, 0x7610, R17 ;  /* 0x00007610ff117816 */ /* 0x000fe20000000011 */
[C---:B------:R-:W-:Y:S01]  /*52c0*/  IMAD.X R11, R153.reuse, 0x1, R124, P6 ;  /* 0x00000001990b7824 */ /* 0x040fe200030e067c */
[----:B------:R-:W-:Y:S01]  /*52d0*/  PRMT R18, RZ, 0x7610, R18 ;  /* 0x00007610ff127816 */ /* 0x000fe20000000012 */
[----:B------:R-:W-:Y:S01]  /*52e0*/  IMAD.X R9, R153, 0x1, R123, P5 ;  /* 0x0000000199097824 */ /* 0x000fe200028e067b */
[----:B------:R-:W-:Y:S02]  /*52f0*/  PRMT R19, RZ, 0x7610, R19 ;  /* 0x00007610ff137816 */ /* 0x000fe40000000013 */
[----:B------:R1:W2:Y:S01]  /*5300*/  @P4 LDG.E.U16 R17, desc[UR22][R6.64] ;  /* 0x0000001606114981 */ /* 0x0002a2000c1e1500 */
[----:B0-----:R-:W-:-:S02]  /*5310*/  LEA R4, P5, R93, R152, 0x1 ;  /* 0x000000985d047211 */ /* 0x001fc400078a08ff */
[C---:B------:R-:W-:Y:S01]  /*5320*/  ISETP.GT.AND P4, PT, R3.reuse, 0x6, PT ;  /* 0x000000060300780c */ /* 0x040fe20003f84270 */
[----:B------:R0:W3:Y:S01]  /*5330*/  @P3 LDG.E.U16 R18, desc[UR22][R8.64] ;  /* 0x0000001608123981 */ /* 0x0000e2000c1e1500 */
[----:B------:R-:W-:Y:S01]  /*5340*/  ISETP.GT.AND P3, PT, R3, 0x7, PT ;  /* 0x000000070300780c */ /* 0x000fe20003f64270 */
[----:B------:R-:W-:Y:S01]  /*5350*/  IMAD.X R5, R153, 0x1, R125, P5 ;  /* 0x0000000199057824 */ /* 0x000fe200028e067d */
[----:B------:R-:W-:Y:S01]  /*5360*/  PRMT R155, RZ, 0x7610, R155 ;  /* 0x00007610ff9b7816 */ /* 0x000fe2000000009b */
[----:B------:R4:W3:Y:S01]  /*5370*/  @P1 LDG.E.U16 R19, desc[UR22][R10.64] ;  /* 0x000000160a131981 */ /* 0x0008e2000c1e1500 */
[----:B------:R-:W-:Y:S02]  /*5380*/  ISETP.GT.AND P1, PT, R3, 0x8, PT ;  /* 0x000000080300780c */ /* 0x000fe40003f24270 */
[-C--:B-1----:R-:W-:Y:S02]  /*5390*/  LEA R6, P6, R97, R152.reuse, 0x1 ;  /* 0x0000009861067211 */ /* 0x082fe400078c08ff */
[----:B0-----:R-:W-:-:S02]  /*53a0*/  LEA R8, P5, R86, R152, 0x1 ;  /* 0x0000009856087211 */ /* 0x001fc400078a08ff */
[----:B------:R-:W-:Y:S01]  /*53b0*/  PRMT R157, RZ, 0x7610, R157 ;  /* 0x00007610ff9d7816 */ /* 0x000fe2000000009d */
[C---:B------:R-:W-:Y:S01]  /*53c0*/  IMAD.X R7, R153.reuse, 0x1, R126, P6 ;  /* 0x0000000199077824 */ /* 0x040fe200030e067e */
[----:B------:R-:W-:Y:S01]  /*53d0*/  PRMT R156, RZ, 0x7610, R156 ;  /* 0x00007610ff9c7816 */ /* 0x000fe2000000009c */
[----:B------:R-:W-:Y:S01]  /*53e0*/  IMAD.X R9, R153, 0x1, R127, P5 ;  /* 0x0000000199097824 */ /* 0x000fe200028e067f */
[----:B----4-:R-:W-:Y:S01]  /*53f0*/  LEA R10, P6, R87, R152, 0x1 ;  /* 0x00000098570a7211 */ /* 0x010fe200078c08ff */
[----:B------:R0:W5:Y:S01]  /*5400*/  @P4 LDG.E.U16 R155, desc[UR22][R4.64] ;  /* 0x00000016049b4981 */ /* 0x000162000c1e1500 */
[----:B------:R-:W-:-:S03]  /*5410*/  ISETP.GT.AND P4, PT, R3, 0x9, PT ;  /* 0x000000090300780c */ /* 0x000fc60003f84270 */
[----:B------:R-:W5:Y:S01]  /*5420*/  @P1 LDG.E.U16 R157, desc[UR22][R8.64] ;  /* 0x00000016089d1981 */ /* 0x000f62000c1e1500 */
[----:B------:R-:W-:Y:S01]  /*5430*/  ISETP.GT.AND P1, PT, R3, 0xb, PT ;  /* 0x0000000b0300780c */ /* 0x000fe20003f24270 */
[----:B------:R-:W-:Y:S02]  /*5440*/  IMAD.X R11, R153, 0x1, R128, P6 ;  /* 0x00000001990b7824 */ /* 0x000fe400030e0680 */
[----:B------:R1:W5:Y:S01]  /*5450*/  @P3 LDG.E.U16 R156, desc[UR22][R6.64] ;  /* 0x00000016069c3981 */ /* 0x000362000c1e1500 */
[----:B------:R-:W-:Y:S02]  /*5460*/  ISETP.GT.AND P3, PT, R3, 0xa, PT ;  /* 0x0000000a0300780c */ /* 0x000fe40003f64270 */
[-C--:B0-----:R-:W-:Y:S02]  /*5470*/  LEA R4, P5, R90, R152.reuse, 0x1 ;  /* 0x000000985a047211 */ /* 0x081fe400078a08ff */
[----:B------:R-:W-:Y:S02]  /*5480*/  PRMT R160, RZ, 0x7610, R160 ;  /* 0x00007610ffa07816 */ /* 0x000fe400000000a0 */
[----:B-1----:R-:W-:Y:S01]  /*5490*/  LEA R6, P6, R92, R152, 0x1 ;  /* 0x000000985c067211 */ /* 0x002fe200078c08ff */
[----:B------:R-:W-:Y:S01]  /*54a0*/  IMAD.X R5, R153, 0x1, R129, P5 ;  /* 0x0000000199057824 */ /* 0x000fe200028e0681 */
[----:B------:R-:W-:-:S03]  /*54b0*/  PRMT R158, RZ, 0x7610, R158 ;  /* 0x00007610ff9e7816 */ /* 0x000fc6000000009e */
[----:B------:R-:W-:Y:S01]  /*54c0*/  IMAD.X R7, R153, 0x1, R130, P6 ;  /* 0x0000000199077824 */ /* 0x000fe200030e0682 */
[----:B------:R-:W-:Y:S02]  /*54d0*/  PRMT R159, RZ, 0x7610, R159 ;  /* 0x00007610ff9f7816 */ /* 0x000fe4000000009f */
[----:B------:R-:W-:Y:S01]  /*54e0*/  LEA R8, P5, R94, R152, 0x1 ;  /* 0x000000985e087211 */ /* 0x000fe200078a08ff */
[----:B------:R0:W5:Y:S04]  /*54f0*/  @P4 LDG.E.U16 R158, desc[UR22][R10.64] ;  /* 0x000000160a9e4981 */ /* 0x000168000c1e1500 */
[----:B------:R-:W5:Y:S01]  /*5500*/  @P1 LDG.E.U16 R160, desc[UR22][R6.64] ;  /* 0x0000001606a01981 */ /* 0x000f62000c1e1500 */
[----:B------:R-:W-:Y:S01]  /*5510*/  ISETP.GT.AND P1, PT, R3, 0xe, PT ;  /* 0x0000000e0300780c */ /* 0x000fe20003f24270 */
[----:B------:R-:W-:Y:S01]  /*5520*/  IMAD.X R9, R153, 0x1, R131, P5 ;  /* 0x0000000199097824 */ /* 0x000fe200028e0683 */
[C---:B------:R-:W-:Y:S01]  /*5530*/  ISETP.GT.AND P4, PT, R3.reuse, 0xc, PT ;  /* 0x0000000c0300780c */ /* 0x040fe20003f84270 */
[----:B------:R1:W5:Y:S01]  /*5540*/  @P3 LDG.E.U16 R159, desc[UR22][R4.64] ;  /* 0x00000016049f3981 */ /* 0x000362000c1e1500 */
[----:B------:R-:W-:-:S02]  /*5550*/  ISETP.GT.AND P3, PT, R3, 0xd, PT ;  /* 0x0000000d0300780c */ /* 0x000fc40003f64270 */
        /* <DEDUP_REMOVED lines=23> */
[----:B------:R-:W5:Y:S04]  /*56d0*/  @P4 LDG.E.U16 R164, desc[UR22][R6.64] ;  /* 0x0000001606a44981 */ /* 0x000f68000c1e1500 */
[----:B------:R-:W5:Y:S01]  /*56e0*/  @P1 LDG.E.U16 R166, desc[UR22][R10.64] ;  /* 0x000000160aa61981 */ /* 0x000f62000c1e1500 */
[----:B------:R-:W-:Y:S01]  /*56f0*/  ISETP.GT.AND P1, PT, R3, 0x14, PT ;  /* 0x000000140300780c */ /* 0x000fe20003f24270 */
[----:B------:R-:W-:Y:S01]  /*5700*/  IMAD.X R13, R153, 0x1, R137, P5 ;  /* 0x00000001990d7824 */ /* 0x000fe200028e0689 */
[----:B------:R-:W-:Y:S01]  /*5710*/  ISETP.GT.AND P4, PT, R3, 0x12, PT ;  /* 0x000000120300780c */ /* 0x000fe20003f84270 */
[----:B------:R0:W5:Y:S01]  /*5720*/  @P3 LDG.E.U16 R165, desc[UR22][R8.64] ;  /* 0x0000001608a53981 */ /* 0x000162000c1e1500 */
[----:B------:R-:W-:-:S02]  /*5730*/  PRMT R169, RZ, 0x7610, R169 ;  /* 0x00007610ffa97816 */ /* 0x000fc400000000a9 */
[----:B------:R-:W-:Y:S02]  /*5740*/  ISETP.GT.AND P3, PT, R3, 0x13, PT ;  /* 0x000000130300780c */ /* 0x000fe40003f64270 */
[----:B0-----:R-:W-:Y:S02]  /*5750*/  LEA R8, P5, R114, R152, 0x1 ;  /* 0x0000009872087211 */ /* 0x001fe400078a08ff */
[----:B------:R-:W-:-:S03]  /*5760*/  PRMT R167, RZ, 0x7610, R167 ;  /* 0x00007610ffa77816 */ /* 0x000fc600000000a7 */
[----:B------:R-:W-:Y:S01]  /*5770*/  IMAD.X R9, R153, 0x1, R139, P5 ;  /* 0x0000000199097824 */ /* 0x000fe200028e068b */
[-C--:B------:R-:W-:Y:S02]  /*5780*/  LEA R4, P5, R113, R152.reuse, 0x1 ;  /* 0x0000009871047211 */ /* 0x080fe400078a08ff */
[----:B------:R-:W-:Y:S01]  /*5790*/  LEA R6, P6, R115, R152, 0x1 ;  /* 0x0000009873067211 */ /* 0x000fe200078c08ff */
[----:B------:R0:W5:Y:S01]  /*57a0*/  @P4 LDG.E.U16 R167, desc[UR22][R12.64] ;  /* 0x000000160ca74981 */ /* 0x000162000c1e1500 */
[----:B------:R-:W-:-:S03]  /*57b0*/  PRMT R168, RZ, 0x7610, R168 ;  /* 0x00007610ffa87816 */ /* 0x000fc600000000a8 */
[----:B------:R1:W5:Y:S01]  /*57c0*/  @P1 LDG.E.U16 R169, desc[UR22][R8.64] ;  /* 0x0000001608a91981 */ /* 0x000362000c1e1500 */
[----:B------:R-:W-:Y:S01]  /*57d0*/  ISETP.GT.AND P1, PT, R3, 0x17, PT ;  /* 0x000000170300780c */ /* 0x000fe20003f24270 */
[C---:B------:R-:W-:Y:S02]  /*57e0*/  IMAD.X R5, R153.reuse, 0x1, R140, P5 ;  /* 0x0000000199057824 */ /* 0x040fe400028e068c */
[----:B------:R-:W-:Y:S01]  /*57f0*/  IMAD.X R7, R153, 0x1, R138, P6 ;  /* 0x0000000199077824 */ /* 0x000fe200030e068a */
[----:B0-----:R-:W-:Y:S02]  /*5800*/  LEA R12, P5, R111, R152, 0x1 ;  /* 0x000000986f0c7211 */ /* 0x001fe400078a08ff */
[----:B------:R-:W-:Y:S02]  /*5810*/  PRMT R172, RZ, 0x7610, R172 ;  /* 0x00007610ffac7816 */ /* 0x000fe400000000ac */
[----:B------:R0:W5:Y:S01]  /*5820*/  @P3 LDG.E.U16 R168, desc[UR22][R6.64] ;  /* 0x0000001606a83981 */ /* 0x000162000c1e1500 */
[----:B------:R-:W-:Y:S01]  /*5830*/  ISETP.GT.AND P4, PT, R3, 0x15, PT ;  /* 0x000000150300780c */ /* 0x000fe20003f84270 */
[----:B------:R-:W-:Y:S01]  /*5840*/  IMAD.X R13, R153, 0x1, R142, P5 ;  /* 0x00000001990d7824 */ /* 0x000fe200028e068e */
[----:B------:R-:W-:-:S02]  /*5850*/  ISETP.GT.AND P3, PT, R3, 0x16, PT ;  /* 0x000000160300780c */ /* 0x000fc40003f64270 */
[-C--:B------:R-:W-:Y:S02]  /*5860*/  LEA R10, P6, R112, R152.reuse, 0x1 ;  /* 0x00000098700a7211 */ /* 0x080fe400078c08ff */
[----:B------:R-:W5:Y:S01]  /*5870*/  @P1 LDG.E.U16 R172, desc[UR22][R12.64] ;  /* 0x000000160cac1981 */ /* 0x000f62000c1e1500 */
[----:B------:R-:W-:Y:S02]  /*5880*/  ISETP.GT.AND P1, PT, R3, 0x19, PT ;  /* 0x000000190300780c */ /* 0x000fe40003f24270 */
[----:B------:R-:W-:Y:S01]  /*5890*/  PRMT R170, RZ, 0x7610, R170 ;  /* 0x00007610ffaa7816 */ /* 0x000fe200000000aa */
[----:B------:R-:W-:Y:S01]  /*58a0*/  IMAD.X R11, R153, 0x1, R141, P6 ;  /* 0x00000001990b7824 */ /* 0x000fe200030e068d */
[----:B------:R-:W-:Y:S02]  /*58b0*/  PRMT R171, RZ, 0x7610, R171 ;  /* 0x00007610ffab7816 */ /* 0x000fe400000000ab */
[-C--:B-1----:R-:W-:Y:S02]  /*58c0*/  LEA R8, P5, R109, R152.reuse, 0x1 ;  /* 0x000000986d087211 */ /* 0x082fe400078a08ff */
[----:B0-----:R-:W-:Y:S01]  /*58d0*/  LEA R6, P6, R110, R152, 0x1 ;  /* 0x000000986e067211 */ /* 0x001fe200078c08ff */
[----:B------:R0:W5:Y:S01]  /*58e0*/  @P4 LDG.E.U16 R170, desc[UR22][R4.64] ;  /* 0x0000001604aa4981 */ /* 0x000162000c1e1500 */
[----:B------:R-:W-:Y:S01]  /*58f0*/  PRMT R174, RZ, 0x7610, R174 ;  /* 0x00007610ffae7816 */ /* 0x000fe200000000ae */
[----:B------:R-:W-:Y:S01]  /*5900*/  IMAD.X R9, R153, 0x1, R144, P5 ;  /* 0x0000000199097824 */ /* 0x000fe200028e0690 */
[C---:B------:R-:W-:Y:S01]  /*5910*/  ISETP.GT.AND P4, PT, R3.reuse, 0x1a, PT ;  /* 0x0000001a0300780c */ /* 0x040fe20003f84270 */
[----:B------:R1:W5:Y:S01]  /*5920*/  @P3 LDG.E.U16 R171, desc[UR22][R10.64] ;  /* 0x000000160aab3981 */ /* 0x000362000c1e1500 */
[----:B------:R-:W-:Y:S01]  /*5930*/  ISETP.GT.AND P3, PT, R3, 0x18, PT ;  /* 0x000000180300780c */ /* 0x000fe20003f64270 */
[----:B------:R-:W-:-:S02]  /*5940*/  IMAD.X R7, R153, 0x1, R143, P6 ;  /* 0x0000000199077824 */ /* 0x000fc400030e068f */
[----:B------:R-:W5:Y:S01]  /*5950*/  @P1 LDG.E.U16 R174, desc[UR22][R8.64] ;  /* 0x0000001608ae1981 */ /* 0x000f62000c1e1500 */
[-C--:B0-----:R-:W-:Y:S02]  /*5960*/  LEA R4, P6, R108, R152.reuse, 0x1 ;  /* 0x000000986c047211 */ /* 0x081fe400078c08ff */
[----:B------:R-:W-:Y:S02]  /*5970*/  PRMT R173, RZ, 0x7610, R173 ;  /* 0x00007610ffad7816 */ /* 0x000fe400000000ad */
[-C--:B-1----:R-:W-:Y:S01]  /*5980*/  LEA R10, P1, R107, R152.reuse, 0x1 ;  /* 0x000000986b0a7211 */ /* 0x082fe200078208ff */
[----:B------:R-:W-:Y:S01]  /*5990*/  IMAD.X R5, R153, 0x1, R145, P6 ;  /* 0x0000000199057824 */ /* 0x000fe200030e0691 */
[----:B------:R-:W-:Y:S02]  /*59a0*/  PRMT R175, RZ, 0x7610, R175 ;  /* 0x00007610ffaf7816 */ /* 0x000fe400000000af */
[----:B------:R-:W-:Y:S01]  /*59b0*/  ISETP.GT.AND P5, PT, R3, 0x1b, PT ;  /* 0x0000001b0300780c */ /* 0x000fe20003fa4270 */
[----:B------:R-:W-:Y:S01]  /*59c0*/  IMAD.X R11, R153, 0x1, R146, P1 ;  /* 0x00000001990b7824 */ /* 0x000fe200008e0692 */
[----:B------:R-:W-:Y:S01]  /*59d0*/  LEA R12, P6, R106, R152, 0x1 ;  /* 0x000000986a0c7211 */ /* 0x000fe200078c08ff */
[----:B------:R-:W5:Y:S01]  /*59e0*/  @P3 LDG.E.U16 R173, desc[UR22][R6.64] ;  /* 0x0000001606ad3981 */ /* 0x000f62000c1e1500 */
[----:B------:R-:W-:-:S02]  /*59f0*/  ISETP.GT.AND P1, PT, R3, RZ, PT ;  /* 0x000000ff0300720c */ /* 0x000fc40003f24270 */
[C---:B------:R-:W-:Y:S01]  /*5a00*/  ISETP.GT.AND P3, PT, R3.reuse, 0x1d, PT ;  /* 0x0000001d0300780c */ /* 0x040fe20003f64270 */
[----:B------:R0:W5:Y:S01]  /*5a10*/  @P4 LDG.E.U16 R175, desc[UR22][R4.64] ;  /* 0x0000001604af4981 */ /* 0x000162000c1e1500 */
[----:B------:R-:W-:Y:S01]  /*5a20*/  ISETP.GT.AND P4, PT, R3, 0x1c, PT ;  /* 0x0000001c0300780c */ /* 0x000fe20003f84270 */
[C---:B------:R-:W-:Y:S01]  /*5a30*/  IMAD.X R13, R153.reuse, 0x1, R147, P6 ;  /* 0x00000001990d7824 */ /* 0x040fe200030e0693 */
[----:B------:R-:W-:Y:S02]  /*5a40*/  LEA R14, P6, R104, R152, 0x1 ;  /* 0x00000098680e7211 */ /* 0x000fe400078c08ff */
[----:B------:R-:W-:Y:S02]  /*5a50*/  PRMT R176, RZ, 0x7610, R176 ;  /* 0x00007610ffb07816 */ /* 0x000fe400000000b0 */
[----:B------:R-:W-:Y:S01]  /*5a60*/  PRMT R177, RZ, 0x7610, R177 ;  /* 0x00007610ffb17816 */ /* 0x000fe200000000b1 */
[----:B------:R-:W-:Y:S01]  /*5a70*/  IMAD.X R15, R153, 0x1, R148, P6 ;  /* 0x00000001990f7824 */ /* 0x000fe200030e0694 */
[----:B------:R-:W-:-:S02]  /*5a80*/  PRMT R178, RZ, 0x7610, R178 ;  /* 0x00007610ffb27816 */ /* 0x000fc400000000b2 */
[----:B0-----:R-:W-:Y:S01]  /*5a90*/  LEA R4, P6, R103, R152, 0x1 ;  /* 0x0000009867047211 */ /* 0x001fe200078c08ff */
[----:B------:R0:W5:Y:S01]  /*5aa0*/  @P5 LDG.E.U16 R176, desc[UR22][R10.64] ;  /* 0x000000160ab05981 */ /* 0x000162000c1e1500 */
[----:B------:R-:W-:-:S03]  /*5ab0*/  PRMT R151, RZ, 0x7610, R151 ;  /* 0x00007610ff977816 */ /* 0x000fc60000000097 */
[----:B------:R-:W5:Y:S01]  /*5ac0*/  @P4 LDG.E.U16 R177, desc[UR22][R12.64] ;  /* 0x000000160cb14981 */ /* 0x000f62000c1e1500 */
[----:B------:R-:W-:Y:S01]  /*5ad0*/  IMAD.X R5, R153, 0x1, R149, P6 ;  /* 0x0000000199057824 */ /* 0x000fe200030e0695 */
[C---:B------:R-:W-:Y:S02]  /*5ae0*/  ISETP.GT.AND P4, PT, R3.reuse, 0x1f, PT ;  /* 0x0000001f0300780c */ /* 0x040fe40003f84270 */
[----:B------:R-:W5:Y:S01]  /*5af0*/  @P3 LDG.E.U16 R178, desc[UR22][R14.64] ;  /* 0x000000160eb23981 */ /* 0x000f62000c1e1500 */
[----:B0-----:R-:W-:Y:S02]  /*5b00*/  @P1 IMAD.MOV.U32 R10, RZ, RZ, R152 ;  /* 0x000000ffff0a1224 */ /* 0x001fe400078e0098 */
[----:B------:R-:W-:Y:S01]  /*5b10*/  @P1 IMAD.MOV.U32 R11, RZ, RZ, R153 ;  /* 0x000000ffff0b1224 */ /* 0x000fe200078e0099 */
[C---:B------:R-:W-:Y:S02]  /*5b20*/  ISETP.GT.AND P3, PT, R3.reuse, 0x1e, PT ;  /* 0x0000001e0300780c */ /* 0x040fe40003f64270 */
[----:B------:R-:W-:-:S02]  /*5b30*/  ISETP.GT.AND P6, PT, R3, 0x1, PT ;  /* 0x000000010300780c */ /* 0x000fc40003fc4270 */
[----:B------:R0:W5:Y:S01]  /*5b40*/  @P1 LDG.E.U16 R151, desc[UR22][R10.64] ;  /* 0x000000160a971981 */ /* 0x000162000c1e1500 */
[-C--:B------:R-:W-:Y:S01]  /*5b50*/  IADD3 R8, P1, PT, R89, R152.reuse, RZ ;  /* 0x0000009859087210 */ /* 0x080fe20007f3e0ff */
[----:B------:R-:W-:Y:S01]  /*5b60*/  USHF.L.U32 UR4, UR4, 0x1f, URZ ;  /* 0x0000001f04047899 */ /* 0x000fe200080006ff */
[----:B------:R-:W-:Y:S02]  /*5b70*/  LEA R6, P5, R84, R152, 0x1 ;  /* 0x0000009854067211 */ /* 0x000fe400078a08ff */
[----:B------:R-:W-:Y:S01]  /*5b80*/  PRMT R179, RZ, 0x7610, R179 ;  /* 0x00007610ffb37816 */ /* 0x000fe200000000b3 */
[C---:B------:R-:W-:Y:S01]  /*5b90*/  IMAD.X R9, R153.reuse, 0x1, R85, P1 ;  /* 0x0000000199097824 */ /* 0x040fe200008e0655 */
[----:B------:R-:W-:Y:S01]  /*5ba0*/  PRMT R154, RZ, 0x7610, R154 ;  /* 0x00007610ff9a7816 */ /* 0x000fe2000000009a */
[----:B------:R-:W-:Y:S01]  /*5bb0*/  IMAD.X R7, R153, 0x1, R150, P5 ;  /* 0x0000000199077824 */ /* 0x000fe200028e0696 */
[----:B------:R-:W-:Y:S01]  /*5bc0*/  PRMT R180, RZ, 0x7610, R180 ;  /* 0x00007610ffb47816 */ /* 0x000fe200000000b4 */
[----:B0-----:R-:W-:Y:S01]  /*5bd0*/  IMAD.U32 R10, RZ, RZ, UR4 ;  /* 0x00000004ff0a7e24 */ /* 0x001fe2000f8e00ff */
[----:B------:R2:W5:Y:S04]  /*5be0*/  @P3 LDG.E.U16 R179, desc[UR22][R4.64] ;  /* 0x0000001604b33981 */ /* 0x000568000c1e1500 */
[----:B------:R3:W5:Y:S04]  /*5bf0*/  @P4 LDG.E.U16 R180, desc[UR22][R6.64] ;  /* 0x0000001606b44981 */ /* 0x000768000c1e1500 */
[----:B------:R0:W5:Y:S01]  /*5c00*/  @P6 LDG.E.U16 R154, desc[UR22][R8.64] ;  /* 0x00000016089a6981 */ /* 0x000162000c1e1500 */
[----:B------:R-:W1:Y:S01]  /*5c10*/  SYNCS.PHASECHK.TRANS64.TRYWAIT P1, [UR8], R10 ;  /* 0x0000000aff0075a7 */ /* 0x000e620008021108 */
[----:B--2---:R-:W-:-:S02]  /*5c20*/  PRMT R5, R16, 0x5410, R17 ;  /* 0x0000541010057816 */ /* 0x004fc40000000011 */
[----:B---3--:R-:W-:Y:S01]  /*5c30*/  PRMT R6, R18, 0x5410, R19 ;  /* 0x0000541012067816 */ /* 0x008fe20000000013 */
[----:B01----:R-:W-:Y:S06]  /*5c40*/  @!P1 BRA `(.L_x_9) ;  /* 0x0000004c007c9947 */ /* 0x003fec0003800000 */
.L_x_17:
[----:B-----5:R-:W-:Y:S01]  /*5c50*/  PRMT R7, R155, 0x5410, R156 ;  /* 0x000054109b077816 */ /* 0x020fe2000000009c */
[----:B------:R-:W-:Y:S01]  /*5c60*/  IMAD.WIDE R22, R121, 0x2, R22 ;  /* 0x0000000279167825 */ /* 0x000fe200078e0216 */
[----:B------:R-:W-:Y:S02]  /*5c70*/  PRMT R8, R157, 0x5410, R158 ;  /* 0x000054109d087816 */ /* 0x000fe4000000009e */
[----:B------:R-:W-:Y:S01]  /*5c80*/  PRMT R9, R159, 0x5410, R160 ;  /* 0x000054109f097816 */ /* 0x000fe200000000a0 */
[----:B------:R-:W-:Y:S01]  /*5c90*/  IMAD.WIDE R26, R121, 0x2, R26 ;  /* 0x00000002791a7825 */ /* 0x000fe200078e021a */
[----:B------:R-:W-:Y:S02]  /*5ca0*/  PRMT R10, R161, 0x5410, R162 ;  /* 0x00005410a10a7816 */ /* 0x000fe400000000a2 */
[----:B------:R-:W-:Y:S01]  /*5cb0*/  PRMT R11, R163, 0x5410, R164 ;  /* 0x00005410a30b7816 */ /* 0x000fe200000000a4 */
[----:B------:R-:W-:Y:S01]  /*5cc0*/  IMAD.WIDE R30, R121, 0x2, R30 ;  /* 0x00000002791e7825 */ /* 0x000fe200078e021e */
[----:B------:R-:W-:-:S02]  /*5cd0*/  PRMT R12, R165, 0x5410, R166 ;  /* 0x00005410a50c7816 */ /* 0x000fc400000000a6 */
[----:B------:R-:W-:Y:S01]  /*5ce0*/  PRMT R13, R167, 0x5410, R168 ;  /* 0x00005410a70d7816 */ /* 0x000fe200000000a8 */
        /* <DEDUP_REMOVED lines=11> */
[----:B------:R-:W-:Y:S01]  /*5da0*/  ISETP.GE.AND P1, PT, R100, R3, PT ;  /* 0x000000036400720c */ /* 0x000fe20003f26270 */
[C---:B------:R-:W-:Y:S01]  /*5db0*/  IMAD.WIDE R50, R121.reuse, 0x2, R50 ;  /* 0x0000000279327825 */ /* 0x040fe200078e0232 */
[----:B------:R0:W-:Y:S01]  /*5dc0*/  STTM.x16 tmem[UR12+0x80], R4 ;  /* 0x00008004000079ed */ /* 0x0001e2000824000c */
[----:B------:R-:W1:Y:S01]  /*5dd0*/  FENCE.VIEW.ASYNC.T ;  /* 0x00000000000073c6 */ /* 0x000e620000000200 */
[----:B------:R-:W-:Y:S01]  /*5de0*/  PRMT R154, RZ, 0x7610, R154 ;  /* 0x00007610ff9a7816 */ /* 0x000fe2000000009a */
[----:B-1----:R-:W-:Y:S01]  /*5df0*/  BAR.SYNC.DEFER_BLOCKING 0x0 ;  /* 0x0000000000007b1d */ /* 0x002fe20000010000 */
[----:B------:R-:W-:Y:S01]  /*5e00*/  PRMT R156, RZ, 0x7610, R156 ;  /* 0x00007610ff9c7816 */ /* 0x000fe2000000009c */
[----:B------:R-:W-:Y:S01]  /*5e10*/  IMAD.WIDE R54, R121, 0x2, R54 ;  /* 0x0000000279367825 */ /* 0x000fe200078e0236 */
[----:B------:R-:W-:-:S02]  /*5e20*/  PRMT R158, RZ, 0x7610, R158 ;  /* 0x00007610ff9e7816 */ /* 0x000fc4000000009e */
[----:B------:R-:W-:Y:S01]  /*5e30*/  PRMT R160, RZ, 0x7610, R160 ;  /* 0x00007610ffa07816 */ /* 0x000fe200000000a0 */
[C---:B------:R-:W-:Y:S01]  /*5e40*/  IMAD.WIDE R58, R121.reuse, 0x2, R58 ;  /* 0x00000002793a7825 */ /* 0x040fe200078e023a */
[----:B------:R-:W-:Y:S02]  /*5e50*/  PRMT R162, RZ, 0x7610, R162 ;  /* 0x00007610ffa27816 */ /* 0x000fe400000000a2 */
[----:B------:R-:W-:Y:S01]  /*5e60*/  PRMT R164, RZ, 0x7610, R164 ;  /* 0x00007610ffa47816 */ /* 0x000fe200000000a4 */
[C---:B------:R-:W-:Y:S01]  /*5e70*/  IMAD.WIDE R62, R121.reuse, 0x2, R62 ;  /* 0x00000002793e7825 */ /* 0x040fe200078e023e */
[----:B------:R-:W-:Y:S02]  /*5e80*/  PRMT R166, RZ, 0x7610, R166 ;  /* 0x00007610ffa67816 */ /* 0x000fe400000000a6 */
        /* <DEDUP_REMOVED lines=8> */
[----:B------:R-:W-:Y:S01]  /*5f10*/  PRMT R161, RZ, 0x7610, R161 ;  /* 0x00007610ffa17816 */ /* 0x000fe200000000a1 */
[----:B------:R-:W2:Y:S01]  /*5f20*/  @!P1 LDG.E.U16 R154, desc[UR22][R50.64] ;  /* 0x00000016329a9981 */ /* 0x000ea2000c1e1500 */
[----:B------:R-:W-:Y:S01]  /*5f30*/  PRMT R163, RZ, 0x7610, R163 ;  /* 0x00007610ffa37816 */ /* 0x000fe200000000a3 */
[C---:B------:R-:W-:Y:S01]  /*5f40*/  IMAD.WIDE R78, R121.reuse, 0x2, R78 ;  /* 0x00000002794e7825 */ /* 0x040fe200078e024e */
[----:B------:R-:W-:Y:S01]  /*5f50*/  PRMT R165, RZ, 0x7610, R165 ;  /* 0x00007610ffa57816 */ /* 0x000fe200000000a5 */
[----:B------:R-:W3:Y:S01]  /*5f60*/  @!P1 LDG.E.U16 R156, desc[UR22][R46.64] ;  /* 0x000000162e9c9981 */ /* 0x000ee2000c1e1500 */
[----:B------:R-:W-:Y:S01]  /*5f70*/  PRMT R167, RZ, 0x7610, R167 ;  /* 0x00007610ffa77816 */ /* 0x000fe200000000a7 */
[----:B------:R-:W-:-:S02]  /*5f80*/  IMAD.WIDE R82, R121, 0x2, R82 ;  /* 0x0000000279527825 */ /* 0x000fc400078e0252 */
[----:B------:R-:W4:Y:S02]  /*5f90*/  @!P1 LDG.E.U16 R158, desc[UR22][R42.64] ;  /* 0x000000162a9e9981 */ /* 0x000f24000c1e1500 */
[C---:B------:R-:W-:Y:S01]  /*5fa0*/  IMAD.WIDE R24, R121.reuse, 0x2, R24 ;  /* 0x0000000279187825 */ /* 0x040fe200078e0218 */
[----:B0-----:R-:W-:Y:S01]  /*5fb0*/  PRMT R4, RZ, 0x7610, R4 ;  /* 0x00007610ff047816 */ /* 0x001fe20000000004 */
[----:B------:R-:W4:Y:S01]  /*5fc0*/  @!P1 LDG.E.U16 R160, desc[UR22][R38.64] ;  /* 0x0000001626a09981 */ /* 0x000f22000c1e1500 */
[----:B------:R-:W-:Y:S01]  /*5fd0*/  PRMT R6, RZ, 0x7610, R6 ;  /* 0x00007610ff067816 */ /* 0x000fe20000000006 */
[C---:B------:R-:W-:Y:S01]  /*5fe0*/  IMAD.WIDE R28, R121.reuse, 0x2, R28 ;  /* 0x00000002791c7825 */ /* 0x040fe200078e021c */
[----:B------:R-:W-:Y:S01]  /*5ff0*/  PRMT R8, RZ, 0x7610, R8 ;  /* 0x00007610ff087816 */ /* 0x000fe20000000008 */
        /* <DEDUP_REMOVED lines=26> */
[----:B------:R-:W-:-:S02]  /*61a0*/  IMAD.WIDE R56, R121, 0x2, R56 ;  /* 0x0000000279387825 */ /* 0x000fc400078e0238 */
[----:B------:R-:W4:Y:S02]  /*61b0*/  @!P1 LDG.E.U16 R16, desc[UR22][R58.64] ;  /* 0x000000163a109981 */ /* 0x000f24000c1e1500 */
[C---:B------:R-:W-:Y:S02]  /*61c0*/  IMAD.WIDE R60, R121.reuse, 0x2, R60 ;  /* 0x00000002793c7825 */ /* 0x040fe400078e023c */
[----:B------:R-:W4:Y:S02]  /*61d0*/  @!P1 LDG.E.U16 R18, desc[UR22][R54.64] ;  /* 0x0000001636129981 */ /* 0x000f24000c1e1500 */
[C---:B------:R-:W-:Y:S02]  /*61e0*/  IMAD.WIDE R64, R121.reuse, 0x2, R64 ;  /* 0x0000000279407825 */ /* 0x040fe400078e0240 */
[----:B------:R-:W4:Y:S02]  /*61f0*/  @!P1 LDG.E.U16 R164, desc[UR22][R30.64] ;  /* 0x000000161ea49981 */ /* 0x000f24000c1e1500 */
        /* <DEDUP_REMOVED lines=8> */
[----:B------:R-:W-:Y:S02]  /*6280*/  IMAD.WIDE R20, R121, 0x2, R20 ;  /* 0x0000000279147825 */ /* 0x000fe400078e0214 */
[----:B------:R-:W4:Y:S04]  /*6290*/  @!P1 LDG.E.U16 R5, desc[UR22][R80.64] ;  /* 0x0000001650059981 */ /* 0x000f28000c1e1500 */
        /* <DEDUP_REMOVED lines=12> */
[----:B------:R-:W4:Y:S01]  /*6360*/  @!P1 LDG.E.U16 R167, desc[UR22][R20.64] ;  /* 0x0000001614a79981 */ /* 0x000f22000c1e1500 */
[----:B------:R-:W-:Y:S01]  /*6370*/  BAR.SYNC.DEFER_BLOCKING 0x0 ;  /* 0x0000000000007b1d */ /* 0x000fe20000010000 */
[----:B------:R-:W-:-:S04]  /*6380*/  ULEA UR8, UR21, UR11, 0x3 ;  /* 0x0000000b15087291 */ /* 0x000fc8000f8e18ff */
[----:B------:R-:W-:Y:S01]  /*6390*/  UIADD3 UR8, UPT, UPT, UR8, 0x4000, URZ ;  /* 0x0000400008087890 */ /* 0x000fe2000fffe0ff */
[----:B--2---:R0:W-:Y:S04]  /*63a0*/  STS.U16 [R101+UR11+0x3000], R154 ;  /* 0x0030009a65007988 */ /* 0x0041e8000800040b */
[----:B---3--:R0:W-:Y:S04]  /*63b0*/  STS.U16 [R101+UR11+0x3200], R156 ;  /* 0x0032009c65007988 */ /* 0x0081e8000800040b */
[----:B----4-:R0:W-:Y:S04]  /*63c0*/  STS.U16 [R101+UR11+0x3400], R158 ;  /* 0x0034009e65007988 */ /* 0x0101e8000800040b */
[----:B------:R0:W-:Y:S04]  /*63d0*/  STS.U16 [R101+UR11+0x3600], R160 ;  /* 0x003600a065007988 */ /* 0x0001e8000800040b */
        /* <DEDUP_REMOVED lines=27> */
[----:B------:R0:W-:Y:S01]  /*6590*/  STS.U16 [R102+UR11+0x3f00], R167 ;  /* 0x003f00a766007988 */ /* 0x0001e2000800040b */
[----:B------:R1:W-:Y:S06]  /*65a0*/  MEMBAR.ALL.CTA ;  /* 0x0000000000007992 */ /* 0x0003ec0000008000 */
[----:B-1----:R-:W1:Y:S02]  /*65b0*/  FENCE.VIEW.ASYNC.S ;  /* 0x00000000000073c6 */ /* 0x002e640000000000 */
[----:B-1----:R-:W-:Y:S06]  /*65c0*/  BAR.SYNC.DEFER_BLOCKING 0x0 ;  /* 0x0000000000007b1d */ /* 0x002fec0000010000 */
[----:B------:R-:W-:Y:S05]  /*65d0*/  @P0 BRA `(.L_x_10) ;  /* 0x0000000000340947 */ /* 0x000fea0003800000 */
[----:B------:R-:W-:Y:S01]  /*65e0*/  UIADD3 UR24, UPT, UPT, UR10, 0x88, URZ ;  /* 0x000000880a187890 */ /* 0x000fe2000fffe0ff */
[----:B------:R-:W-:Y:S01]  /*65f0*/  UMOV UR16, UR6 ;  /* 0x0000000600107c82 */ /* 0x000fe20008000000 */
[----:B------:R-:W-:Y:S01]  /*6600*/  UMOV UR17, 0x80004020 ;  /* 0x8000402000117882 */ /* 0x000fe20000000000 */
[----:B------:R-:W-:Y:S01]  /*6610*/  UMOV UR18, 0x0 ;  /* 0x0000000000127882 */ /* 0x000fe20000000000 */
[----:B------:R-:W-:Y:S01]  /*6620*/  UMOV UR19, 0x8200490 ;  /* 0x0820049000137882 */ /* 0x000fe20000000000 */
[----:B------:R-:W-:Y:S01]  /*6630*/  UMOV UR9, URZ ;  /* 0x000000ff00097c82 */ /* 0x000fe20008000000 */
[----:B------:R-:W-:Y:S01]  /*6640*/  UMOV UR26, 0x0 ;  /* 0x00000000001a7882 */ /* 0x000fe20000000000 */
[----:B------:R-:W-:Y:S01]  /*6650*/  UMOV UR27, 0x8200490 ;  /* 0x08200490001b7882 */ /* 0x000fe20000000000 */
[----:B------:R1:W-:Y:S01]  /*6660*/  UTCHMMA tmem[UR13], gdesc[UR16], tmem[UR10], tmem[UR18], idesc[UR19], UPT ;  /* 0x00ff12100d0079ea */ /* 0x0003e2000b80000a */
[----:B------:R-:W-:Y:S01]  /*6670*/  UMOV UR4, UR8 ;  /* 0x0000000800047c82 */ /* 0x000fe20008000000 */
[----:B------:R1:W-:Y:S01]  /*6680*/  UTCHMMA tmem[UR24], gdesc[UR14], tmem[UR10], tmem[UR26], idesc[UR27], UPT ;  /* 0x00ff1a0e180079ea */ /* 0x0003e2000b80000a */
[----:B------:R1:W-:Y:S01]  /*6690*/  UTCBAR [UR4], URZ ;  /* 0x000000ff040073e9 */ /* 0x0003e200080000ff */
[----:B------:R-:W-:-:S02]  /*66a0*/  NOP ;  /* 0x0000000000007918 */ /* 0x000fc40000000000 */
.L_x_10:
[----:B------:R-:W-:Y:S01]  /*66b0*/  UIADD3 UR21, UPT, UPT, UR21, 0x1, URZ ;  /* 0x0000000115157890 */ /* 0x000fe2000fffe0ff */
[----:B------:R-:W-:Y:S01]  /*66c0*/  IMAD.WIDE R152, R105, 0x2, R152 ;  /* 0x0000000269987825 */ /* 0x000fe200078e0298 */
[----:B------:R-:W-:Y:S02]  /*66d0*/  UIADD3 UR20, UPT, UPT, UR20, -0x1, URZ ;  /* 0xffffffff14147890 */ /* 0x000fe4000fffe0ff */
[----:B------:R-:W-:Y:S01]  /*66e0*/  UISETP.GT.AND UP1, UPT, UR21, 0x1, UPT ;  /* 0x000000011500788c */ /* 0x000fe2000bf24270 */
[----:B------:R-:W-:-:S03]  /*66f0*/  VIADD R3, R3, 0xffffffe0 ;  /* 0xffffffe003037836 */ /* 0x000fc60000000000 */
[----:B-1----:R-:W-:Y:S02]  /*6700*/  USEL UR4, URZ, 0x1, !UP1 ;  /* 0x00000001ff047887 */ /* 0x002fe4000c800000 */
[----:B------:R-:W-:Y:S02]  /*6710*/  USEL UR21, UR21, URZ, !UP1 ;  /* 0x000000ff15157287 */ /* 0x000fe4000c800000 */
[----:B------:R-:W-:Y:S02]  /*6720*/  UISETP.NE.U32.AND UP1, UPT, UR20, URZ, UPT ;  /* 0x000000ff1400728c */ /* 0x000fe4000bf25070 */
[----:B------:R-:W-:-:S03]  /*6730*/  ULOP3.LUT UR9, UR5, UR4, URZ, 0x3c, !UPT ;  /* 0x0000000405097292 */ /* 0x000fc6000f8e3cff */
[----:B------:R-:W-:-:S04]  /*6740*/  UMOV UR4, UR5 ;  /* 0x0000000500047c82 */ /* 0x000fc80008000000 */
[----:B------:R-:W-:Y:S01]  /*6750*/  UMOV UR5, UR9 ;  /* 0x0000000900057c82 */ /* 0x000fe20008000000 */
[----:B------:R-:W-:Y:S05]  /*6760*/  BRA.U UP1, `(.L_x_11) ;  /* 0xffffffe901a07547 */ /* 0x000fea000b83ffff */
.L_x_8:
[----:B------:R-:W1:Y:S01]  /*6770*/  LDCU UR5, c[0x0][0x3b8] ;  /* 0x00007700ff0577ac */ /* 0x000e620008000800 */
[----:B------:R-:W-:Y:S01]  /*6780*/  ISETP.GE.AND P0, PT, R99, 0x20, PT ;  /* 0x000000206300780c */ /* 0x000fe20003f06270 */
[----:B------:R-:W2:Y:S01]  /*6790*/  LDCU UR6, c[0x0][0x3b4] ;  /* 0x00007680ff0677ac */ /* 0x000ea20008000800 */
[----:B------:R-:W3:Y:S01]  /*67a0*/  LDCU.128 UR16, c[0x0][0x390] ;  /* 0x00007200ff1077ac */ /* 0x000ee20008000c00 */
[----:B-1----:R-:W-:-:S10]  /*67b0*/  IMAD R132, R0, UR5, RZ ;  /* 0x0000000500847c24 */ /* 0x002fd4000f8e02ff */
[----:B------:R-:W-:Y:S05]  /*67c0*/  @!P0 BRA `(.L_x_12) ;  /* 0x0000000000108947 */ /* 0x000fea0003800000 */
[----:B------:R-:W-:-:S06]  /*67d0*/  USHF.L.U32 UR4, UR4, 0x1f, URZ ;  /* 0x0000001f04047899 */ /* 0x000fcc00080006ff */
[----:B------:R-:W-:-:S04]  /*67e0*/  IMAD.U32 R3, RZ, RZ, UR4 ;  /* 0x00000004ff037e24 */ /* 0x000fc8000f8e00ff */
[----:B------:R-:W1:Y:S02]  /*67f0*/  SYNCS.PHASECHK.TRANS64.TRYWAIT P0, [UR8], R3 ;  /* 0x00000003ff0075a7 */ /* 0x000e640008001108 */
[----:B-1----:R-:W-:Y:S05]  /*6800*/  @!P0 BRA `(.L_x_13) ;  /* 0x0000004000988947 */ /* 0x002fea0003800000 */
.L_x_12:
[----:B------:R-:W-:Y:S01]  /*6810*/  BAR.SYNC.DEFER_BLOCKING 0x0 ;  /* 0x0000000000007b1d */ /* 0x000fe20000010000 */
[----:B------:R-:W-:Y:S01]  /*6820*/  VIADD R133, R132, UR5 ;  /* 0x0000000584857c36 */ /* 0x000fe20008000000 */
[----:B---3--:R-:W-:Y:S01]  /*6830*/  ISETP.GE.AND P0, PT, R2, UR18, PT ;  /* 0x0000001202007c0c */ /* 0x008fe2000bf06270 */
[C---:B------:R-:W-:Y:S02]  /*6840*/  VIADD R136, R0.reuse, 0x1 ;  /* 0x0000000100887836 */ /* 0x040fe40000000000 */
[----:B------:R-:W-:Y:S01]  /*6850*/  VIADD R134, R133, UR5 ;  /* 0x0000000585867c36 */ /* 0x000fe20008000000 */
[----:B------:R-:W1:Y:S01]  /*6860*/  LDCU UR4, c[0x0][0x39c] ;  /* 0x00007380ff0477ac */ /* 0x000e620008000800 */
[----:B------:R-:W-:Y:S01]  /*6870*/  VIADD R137, R0, 0x3 ;  /* 0x0000000300897836 */ /* 0x000fe20000000000 */
[----:B------:R-:W-:Y:S01]  /*6880*/  ISETP.LT.AND P3, PT, R136, UR19, !P0 ;  /* 0x0000001388007c0c */ /* 0x000fe2000c761270 */
[----:B------:R-:W-:Y:S01]  /*6890*/  VIADD R135, R134, UR5 ;  /* 0x0000000586877c36 */ /* 0x000fe20008000000 */
[----:B------:R-:W3:Y:S01]  /*68a0*/  LDCU UR7, c[0x0][0x39c] ;  /* 0x00007380ff0777ac */ /* 0x000ee20008000800 */
[----:B------:R-:W-:Y:S01]  /*68b0*/  VIADD R138, R0, 0x2 ;  /* 0x00000002008a7836 */ /* 0x000fe20000000000 */
[----:B------:R-:W-:Y:S01]  /*68c0*/  ISETP.LT.AND P4, PT, R137, UR19, !P0 ;  /* 0x0000001389007c0c */ /* 0x000fe2000c781270 */
[----:B------:R-:W-:Y:S01]  /*68d0*/  VIADD R136, R135, UR5 ;  /* 0x0000000587887c36 */ /* 0x000fe20008000000 */
[----:B------:R-:W4:Y:S01]  /*68e0*/  LDCU UR8, c[0x0][0x39c] ;  /* 0x00007380ff0877ac */ /* 0x000f220008000800 */
[----:B--2---:R-:W-:Y:S01]  /*68f0*/  IMAD R3, R2, UR6, RZ ;  /* 0x0000000602037c24 */ /* 0x004fe2000f8e02ff */
[----:B------:R-:W-:Y:S01]  /*6900*/  ISETP.LT.AND P1, PT, R138, UR19, !P0 ;  /* 0x000000138a007c0c */ /* 0x000fe2000c721270 */
[----:B------:R-:W-:Y:S01]  /*6910*/  VIADD R137, R136, UR5 ;  /* 0x0000000588897c36 */ /* 0x000fe20008000000 */
[----:B------:R-:W2:Y:S01]  /*6920*/  LDCU UR6, c[0x0][0x39c] ;  /* 0x00007380ff0677ac */ /* 0x000ea20008000800 */
[----:B------:R-:W-:Y:S01]  /*6930*/  VIADD R170, R0, 0x4 ;  /* 0x0000000400aa7836 */ /* 0x000fe20000000000 */
[----:B------:R-:W-:Y:S01]  /*6940*/  LEA R2, P5, R3, UR16, 0x1 ;  /* 0x0000001003027c11 */ /* 0x000fe2000f8a08ff */
[----:B------:R-:W-:-:S02]  /*6950*/  VIADD R138, R137, UR5 ;  /* 0x00000005898a7c36 */ /* 0x000fc40008000000 */
[----:B------:R-:W-:Y:S01]  /*6960*/  VIADD R169, R0, 0x5 ;  /* 0x0000000500a97836 */ /* 0x000fe20000000000 */
[----:B------:R-:W5:Y:S02]  /*6970*/  @!P2 SYNCS.CCTL.IV [UR11+0x4000] ;  /* 0x00400000ff00a9b1 */ /* 0x000f64000800000b */
[----:B-----5:R-:W-:Y:S01]  /*6980*/  BAR.SYNC.DEFER_BLOCKING 0x0 ;  /* 0x0000000000007b1d */ /* 0x020fe20000010000 */
[----:B------:R-:W-:Y:S02]  /*6990*/  LEA.HI.X.SX32 R3, R3, UR17, 0x1, P5 ;  /* 0x0000001103037c11 */ /* 0x000fe4000a8f0eff */
[CC--:B------:R-:W-:Y:S02]  /*69a0*/  LEA R144, P5, R132.reuse, R2.reuse, 0x1 ;  /* 0x0000000284907211 */ /* 0x0c0fe400078a08ff */
[C---:B------:R-:W-:Y:S02]  /*69b0*/  LEA R146, P6, R133.reuse, R2, 0x1 ;  /* 0x0000000285927211 */ /* 0x040fe400078c08ff */
[-C--:B------:R-:W-:Y:S01]  /*69c0*/  LEA.HI.X.SX32 R145, R132, R3.reuse, 0x1, P5 ;  /* 0x0000000384917211 */ /* 0x080fe200028f0eff */
[----:B0-----:R-:W0:Y:S01]  /*69d0*/  LDTM.x128 R4, tmem[UR12] ;  /* 0x0000000c000479ee */ /* 0x001e2200083c0000 */
[----:B------:R-:W-:-:S02]  /*69e0*/  LEA.HI.X.SX32 R147, R133, R3, 0x1, P6 ;  /* 0x0000000385937211 */ /* 0x000fc400030f0eff */
[CC--:B------:R-:W-:Y:S02]  /*69f0*/  LEA R148, P5, R134.reuse, R2.reuse, 0x1 ;  /* 0x0000000286947211 */ /* 0x0c0fe400078a08ff */
[CC--:B------:R-:W-:Y:S02]  /*6a00*/  LEA R150, P6, R135.reuse, R2.reuse, 0x1 ;  /* 0x0000000287967211 */ /* 0x0c0fe400078c08ff */
[-C--:B------:R-:W-:Y:S02]  /*6a10*/  LEA.HI.X.SX32 R149, R134, R3.reuse, 0x1, P5 ;  /* 0x0000000386957211 */ /* 0x080fe400028f0eff */
[-C--:B------:R-:W-:Y:S02]  /*6a20*/  LEA R152, P5, R136, R2.reuse, 0x1 ;  /* 0x0000000288987211 */ /* 0x080fe400078a08ff */
[----:B------:R-:W-:Y:S02]  /*6a30*/  LEA.HI.X.SX32 R151, R135, R3, 0x1, P6 ;  /* 0x0000000387977211 */ /* 0x000fe400030f0eff */
[----:B------:R-:W-:-:S02]  /*6a40*/  LEA R156, P6, R138, R2, 0x1 ;  /* 0x000000028a9c7211 */ /* 0x000fc400078c08ff */
[-C--:B------:R-:W-:Y:S01]  /*6a50*/  LEA.HI.X.SX32 R153, R136, R3.reuse, 0x1, P5 ;  /* 0x0000000388997211 */ /* 0x080fe200028f0eff */
[----:B------:R-:W5:Y:S01]  /*6a60*/  @!P2 SYNCS.CCTL.IV [UR11+0x4008] ;  /* 0x00400800ff00a9b1 */ /* 0x000f62000800000b */
[C---:B------:R-:W-:Y:S01]  /*6a70*/  LEA R154, P2, R137.reuse, R2, 0x1 ;  /* 0x00000002899a7211 */ /* 0x040fe200078408ff */
[----:B------:R-:W-:Y:S01]  /*6a80*/  NOP ;  /* 0x0000000000007918 */ /* 0x000fe20000000000 */
[CC--:B------:R-:W-:Y:S02]  /*6a90*/  LEA.HI.X.SX32 R157, R138.reuse, R3.reuse, 0x1, P6 ;  /* 0x000000038a9d7211 */ /* 0x0c0fe400030f0eff */
[----:B------:R-:W-:Y:S02]  /*6aa0*/  LEA.HI.X.SX32 R155, R137, R3, 0x1, P2 ;  /* 0x00000003899b7211 */ /* 0x000fe400010f0eff */
[----:B0-----:R-:W-:Y:S01]  /*6ab0*/  F2FP.BF16.F32.PACK_AB R168, R5, R4 ;  /* 0x0000000405a8723e */ /* 0x001fe200000010ff */
[----:B------:R-:W-:Y:S01]  /*6ac0*/  VIADD R4, R138, UR5 ;  /* 0x000000058a047c36 */ /* 0x000fe20008000000 */
[----:B------:R-:W-:Y:S01]  /*6ad0*/  F2FP.BF16.F32.PACK_AB R6, R7, R6 ;  /* 0x000000060706723e */ /* 0x000fe200000010ff */
[----:B------:R-:W-:Y:S01]  /*6ae0*/  VIADD R7, R0, 0x7 ;  /* 0x0000000700077836 */ /* 0x000fe20000000000 */
[----:B------:R-:W-:Y:S01]  /*6af0*/  F2FP.BF16.F32.PACK_AB R8, R9, R8 ;  /* 0x000000080908723e */ /* 0x000fe200000010ff */
[C---:B------:R-:W-:Y:S01]  /*6b00*/  VIADD R5, R4.reuse, UR5 ;  /* 0x0000000504057c36 */ /* 0x040fe20008000000 */
[----:B------:R-:W-:-:S02]  /*6b10*/  LEA R158, P2, R4, R2, 0x1 ;  /* 0x00000002049e7211 */ /* 0x000fc400078408ff */
[----:B------:R-:W-:Y:S01]  /*6b20*/  PRMT R9, R6, 0x7632, R9 ;  /* 0x0000763206097816 */ /* 0x000fe20000000009 */
[C---:B------:R-:W-:Y:S01]  /*6b30*/  VIADD R132, R5.reuse, UR5 ;  /* 0x0000000505847c36 */ /* 0x040fe20008000000 */
[CC--:B------:R-:W-:Y:S02]  /*6b40*/  LEA R160, P5, R5.reuse, R2.reuse, 0x1 ;  /* 0x0000000205a07211 */ /* 0x0c0fe400078a08ff */
[-C--:B------:R-:W-:Y:S01]  /*6b50*/  LEA.HI.X.SX32 R159, R4, R3.reuse, 0x1, P2 ;  /* 0x00000003049f7211 */ /* 0x080fe200010f0eff */
[C---:B------:R-:W-:Y:S01]  /*6b60*/  VIADD R133, R132.reuse, UR5 ;  /* 0x0000000584857c36 */ /* 0x040fe20008000000 */
[-C--:B------:R-:W-:Y:S02]  /*6b70*/  LEA R162, P6, R132, R2.reuse, 0x1 ;  /* 0x0000000284a27211 */ /* 0x080fe400078c08ff */
[----:B------:R-:W-:Y:S01]  /*6b80*/  LEA.HI.X.SX32 R161, R5, R3, 0x1, P5 ;  /* 0x0000000305a17211 */ /* 0x000fe200028f0eff */
[C---:B------:R-:W-:Y:S01]  /*6b90*/  VIADD R134, R133.reuse, UR5 ;  /* 0x0000000585867c36 */ /* 0x040fe20008000000 */
[----:B------:R-:W-:-:S02]  /*6ba0*/  LEA R164, P2, R133, R2, 0x1 ;  /* 0x0000000285a47211 */ /* 0x000fc400078408ff */
[-C--:B------:R-:W-:Y:S01]  /*6bb0*/  LEA.HI.X.SX32 R163, R132, R3.reuse, 0x1, P6 ;  /* 0x0000000384a37211 */ /* 0x080fe200030f0eff */
[C---:B------:R-:W-:Y:S01]  /*6bc0*/  VIADD R135, R134.reuse, UR5 ;  /* 0x0000000586877c36 */ /* 0x040fe20008000000 */
[CC--:B------:R-:W-:Y:S02]  /*6bd0*/  LEA R140, P5, R134.reuse, R2.reuse, 0x1 ;  /* 0x00000002868c7211 */ /* 0x0c0fe400078a08ff */
[-C--:B------:R-:W-:Y:S01]  /*6be0*/  LEA.HI.X.SX32 R165, R133, R3.reuse, 0x1, P2 ;  /* 0x0000000385a57211 */ /* 0x080fe200010f0eff */
[C---:B------:R-:W-:Y:S01]  /*6bf0*/  VIADD R4, R135.reuse, UR5 ;  /* 0x0000000587047c36 */ /* 0x040fe20008000000 */
[C---:B------:R-:W-:Y:S02]  /*6c00*/  LEA R142, P6, R135.reuse, R2, 0x1 ;  /* 0x00000002878e7211 */ /* 0x040fe400078c08ff */
[-C--:B------:R-:W-:Y:S01]  /*6c10*/  LEA.HI.X.SX32 R141, R134, R3.reuse, 0x1, P5 ;  /* 0x00000003868d7211 */ /* 0x080fe200028f0eff */
[----:B------:R-:W-:Y:S01]  /*6c20*/  VIADD R5, R4, UR5 ;  /* 0x0000000504057c36 */ /* 0x000fe20008000000 */
[----:B------:R-:W-:-:S02]  /*6c30*/  LEA.HI.X.SX32 R143, R135, R3, 0x1, P6 ;  /* 0x00000003878f7211 */ /* 0x000fc400030f0eff */
[-C--:B------:R-:W-:Y:S01]  /*6c40*/  LEA R138, P5, R4, R2.reuse, 0x1 ;  /* 0x00000002048a7211 */ /* 0x080fe200078a08ff */
[C---:B------:R-:W-:Y:S01]  /*6c50*/  VIADD R133, R5.reuse, UR5 ;  /* 0x0000000505857c36 */ /* 0x040fe20008000000 */
[-C--:B------:R-:W-:Y:S02]  /*6c60*/  LEA R136, P6, R5, R2.reuse, 0x1 ;  /* 0x0000000205887211 */ /* 0x080fe400078c08ff */
[----:B------:R-:W-:Y:S01]  /*6c70*/  ISETP.LT.AND P2, PT, R0, UR19, !P0 ;  /* 0x0000001300007c0c */ /* 0x000fe2000c741270 */
[----:B------:R-:W-:Y:S01]  /*6c80*/  VIADD R166, R133, UR5 ;  /* 0x0000000585a67c36 */ /* 0x000fe20008000000 */
[-C--:B------:R-:W-:Y:S02]  /*6c90*/  LEA.HI.X.SX32 R137, R5, R3.reuse, 0x1, P6 ;  /* 0x0000000305897211 */ /* 0x080fe400030f0eff */
[----:B------:R-:W-:Y:S01]  /*6ca0*/  LEA.HI.X.SX32 R139, R4, R3, 0x1, P5 ;  /* 0x00000003048b7211 */ /* 0x000fe200028f0eff */
[----:B------:R-:W-:Y:S01]  /*6cb0*/  VIADD R167, R166, UR5 ;  /* 0x00000005a6a77c36 */ /* 0x000fe20008000000 */
[----:B------:R-:W-:-:S02]  /*6cc0*/  LEA R134, P6, R133, R2, 0x1 ;  /* 0x0000000285867211 */ /* 0x000fc400078c08ff */
[CC--:B------:R-:W-:Y:S02]  /*6cd0*/  LEA R132, P5, R166.reuse, R2.reuse, 0x1 ;  /* 0x00000002a6847211 */ /* 0x0c0fe400078a08ff */
[-C--:B------:R-:W-:Y:S02]  /*6ce0*/  LEA.HI.X.SX32 R135, R133, R3.reuse, 0x1, P6 ;  /* 0x0000000385877211 */ /* 0x080fe400030f0eff */
[----:B------:R-:W-:Y:S01]  /*6cf0*/  LEA.HI.X.SX32 R133, R166, R3, 0x1, P5 ;  /* 0x00000003a6857211 */ /* 0x000fe200028f0eff */
[----:B------:R-:W-:Y:S01]  /*6d00*/  VIADD R166, R0, 0x6 ;  /* 0x0000000600a67836 */ /* 0x000fe20000000000 */
[----:B------:R0:W-:Y:S01]  /*6d10*/  @P2 STG.E.U16 desc[UR22][R144.64], R168 ;  /* 0x000000a890002986 */ /* 0x0001e2000c101516 */
[----:B------:R-:W-:Y:S02]  /*6d20*/  ISETP.LT.AND P5, PT, R170, UR19, !P0 ;  /* 0x00000013aa007c0c */ /* 0x000fe4000c7a1270 */
[----:B------:R-:W-:Y:S02]  /*6d30*/  LEA R4, P6, R167, R2, 0x1 ;  /* 0x00000002a7047211 */ /* 0x000fe400078c08ff */
[----:B------:R-:W-:-:S02]  /*6d40*/  ISETP.LT.AND P2, PT, R166, UR19, !P0 ;  /* 0x00000013a6007c0c */ /* 0x000fc4000c741270 */
[----:B------:R-:W-:Y:S01]  /*6d50*/  PRMT R166, R6, 0x7610, R166 ;  /* 0x0000761006a67816 */ /* 0x000fe200000000a6 */
[----:B------:R-:W-:Y:S01]  /*6d60*/  VIADD R6, R0, 0x9 ;  /* 0x0000000900067836 */ /* 0x000fe20000000000 */
[C---:B------:R-:W-:Y:S01]  /*6d70*/  LEA.HI.X.SX32 R5, R167.reuse, R3, 0x1, P6 ;  /* 0x00000003a7057211 */ /* 0x040fe200030f0eff */
[----:B------:R-:W-:Y:S01]  /*6d80*/  VIADD R167, R167, UR5 ;  /* 0x00000005a7a77c36 */ /* 0x000fe20008000000 */
[----:B------:R-:W-:Y:S02]  /*6d90*/  ISETP.LT.AND P6, PT, R169, UR19, !P0 ;  /* 0x00000013a9007c0c */ /* 0x000fe4000c7c1270 */
[----:B0-----:R-:W-:Y:S02]  /*6da0*/  PRMT R145, R168, 0x7632, R145 ;  /* 0x00007632a8917816 */ /* 0x001fe40000000091 */
[----:B------:R-:W-:Y:S02]  /*6db0*/  F2FP.BF16.F32.PACK_AB R10, R11, R10 ;  /* 0x0000000a0b0a723e */ /* 0x000fe400000010ff */
[----:B------:R-:W-:Y:S01]  /*6dc0*/  F2FP.BF16.F32.PACK_AB R12, R13, R12 ;  /* 0x0000000c0d0c723e */ /* 0x000fe200000010ff */
[----:B------:R-:W-:Y:S01]  /*6dd0*/  @P3 STG.E.U16 desc[UR22][R146.64], R145 ;  /* 0x0000009192003986 */ /* 0x000fe2000c101516 */
[----:B------:R-:W-:Y:S01]  /*6de0*/  ISETP.LT.AND P3, PT, R7, UR19, !P0 ;  /* 0x0000001307007c0c */ /* 0x000fe2000c761270 */
[C---:B------:R-:W-:Y:S01]  /*6df0*/  VIADD R7, R0.reuse, 0x8 ;  /* 0x0000000800077836 */ /* 0x040fe20000000000 */
[----:B------:R-:W-:Y:S01]  /*6e00*/  F2FP.BF16.F32.PACK_AB R14, R15, R14 ;  /* 0x0000000e0f0e723e */ /* 0x000fe200000010ff */
[----:B------:R-:W-:Y:S01]  /*6e10*/  @P1 STG.E.U16 desc[UR22][R148.64], R166 ;  /* 0x000000a694001986 */ /* 0x000fe2000c101516 */
[----:B------:R-:W-:Y:S01]  /*6e20*/  F2FP.BF16.F32.PACK_AB R16, R17, R16 ;  /* 0x000000101110723e */ /* 0x000fe200000010ff */
[----:B------:R-:W-:Y:S01]  /*6e30*/  VIADD R17, R0, 0x7e ;  /* 0x0000007e00117836 */ /* 0x000fe20000000000 */
[----:B------:R-:W-:Y:S01]  /*6e40*/  ISETP.LT.AND P1, PT, R7, UR19, !P0 ;  /* 0x0000001307007c0c */ /* 0x000fe2000c721270 */
[----:B------:R0:W-:Y:S01]  /*6e50*/  @P4 STG.E.U16 desc[UR22][R150.64], R9 ;  /* 0x0000000996004986 */ /* 0x0001e2000c101516 */
[----:B------:R-:W-:Y:S01]  /*6e60*/  ISETP.LT.AND P4, PT, R6, UR19, !P0 ;  /* 0x0000001306007c0c */ /* 0x000fe2000c781270 */
[----:B------:R-:W-:Y:S01]  /*6e70*/  VIADD R6, R0, 0xa ;  /* 0x0000000a00067836 */ /* 0x000fe20000000000 */
[----:B------:R-:W-:Y:S01]  /*6e80*/  PRMT R7, R8, 0x7632, R7 ;  /* 0x0000763208077816 */ /* 0x000fe20000000007 */
[----:B------:R1:W-:Y:S01]  /*6e90*/  @P5 STG.E.U16 desc[UR22][R152.64], R8 ;  /* 0x0000000898005986 */ /* 0x0003e2000c101516 */
[----:B------:R-:W-:-:S02]  /*6ea0*/  F2FP.BF16.F32.PACK_AB R18, R19, R18 ;  /* 0x000000121312723e */ /* 0x000fc400000010ff */
[----:B------:R-:W-:Y:S01]  /*6eb0*/  ISETP.LT.AND P5, PT, R6, UR19, !P0 ;  /* 0x0000001306007c0c */ /* 0x000fe2000c7a1270 */
[----:B------:R-:W-:Y:S01]  /*6ec0*/  VIADD R6, R0, 0xb ;  /* 0x0000000b00067836 */ /* 0x000fe20000000000 */
[----:B------:R2:W-:Y:S01]  /*6ed0*/  @P6 STG.E.U16 desc[UR22][R154.64], R7 ;  /* 0x000000079a006986 */ /* 0x0005e2000c101516 */
[----:B------:R-:W-:Y:S02]  /*6ee0*/  F2FP.BF16.F32.PACK_AB R20, R21, R20 ;  /* 0x000000141514723e */ /* 0x000fe400000010ff */
[----:B0-----:R-:W-:Y:S01]  /*6ef0*/  PRMT R9, R16, 0x7632, R9 ;  /* 0x0000763210097816 */ /* 0x001fe20000000009 */
[----:B------:R0:W-:Y:S01]  /*6f00*/  @P2 STG.E.U16 desc[UR22][R156.64], R10 ;  /* 0x0000000a9c002986 */ /* 0x0001e2000c101516 */
[----:B------:R-:W-:Y:S01]  /*6f10*/  ISETP.LT.AND P6, PT, R6, UR19, !P0 ;  /* 0x0000001306007c0c */ /* 0x000fe2000c7c1270 */
[----:B------:R-:W-:Y:S01]  /*6f20*/  VIADD R6, R0, 0xc ;  /* 0x0000000c00067836 */ /* 0x000fe20000000000 */
[----:B-1----:R-:W-:Y:S02]  /*6f30*/  PRMT R8, R10, 0x7632, R8 ;  /* 0x000076320a087816 */ /* 0x002fe40000000008 */
[----:B------:R-:W-:-:S02]  /*6f40*/  F2FP.BF16.F32.PACK_AB R22, R23, R22 ;  /* 0x000000161716723e */ /* 0x000fc400000010ff */
[----:B------:R-:W-:Y:S01]  /*6f50*/  ISETP.LT.AND P2, PT, R6, UR19, !P0 ;  /* 0x0000001306007c0c */ /* 0x000fe2000c741270 */
[----:B------:R-:W-:Y:S01]  /*6f60*/  VIADD R6, R0, 0xd ;  /* 0x0000000d00067836 */ /* 0x000fe20000000000 */
[----:B------:R1:W-:Y:S01]  /*6f70*/  @P3 STG.E.U16 desc[UR22][R158.64], R8 ;  /* 0x000000089e003986 */ /* 0x0003e2000c101516 */
[----:B--2---:R-:W-:Y:S01]  /*6f80*/  PRMT R7, R12, 0x7632, R7 ;  /* 0x000076320c077816 */ /* 0x004fe20000000007 */
[----:B0-----:R-:W-:Y:S02]  /*6f90*/  VIADD R10, R167, UR5 ;  /* 0x00000005a70a7c36 */ /* 0x001fe40008000000 */
[----:B------:R-:W-:Y:S01]  /*6fa0*/  ISETP.LT.AND P3, PT, R6, UR19, !P0 ;  /* 0x0000001306007c0c */ /* 0x000fe2000c761270 */
[----:B------:R-:W-:Y:S01]  /*6fb0*/  VIADD R6, R0, 0xe ;  /* 0x0000000e00067836 */ /* 0x000fe20000000000 */
[----:B------:R0:W-:Y:S01]  /*6fc0*/  @P1 STG.E.U16 desc[UR22][R160.64], R12 ;  /* 0x0000000ca0001986 */ /* 0x0001e2000c101516 */
[----:B------:R-:W-:Y:S02]  /*6fd0*/  F2FP.BF16.F32.PACK_AB R24, R25, R24 ;  /* 0x000000181918723e */ /* 0x000fe400000010ff */
[----:B------:R-:W-:Y:S01]  /*6fe0*/  F2FP.BF16.F32.PACK_AB R26, R27, R26 ;  /* 0x0000001a1b1a723e */ /* 0x000fe200000010ff */
[----:B------:R2:W-:Y:S01]  /*6ff0*/  @P4 STG.E.U16 desc[UR22][R162.64], R7 ;  /* 0x00000007a2004986 */ /* 0x0005e2000c101516 */
[----:B------:R-:W-:Y:S01]  /*7000*/  ISETP.LT.AND P1, PT, R6, UR19, !P0 ;  /* 0x0000001306007c0c */ /* 0x000fe2000c721270 */
[----:B------:R-:W-:Y:S01]  /*7010*/  VIADD R6, R0, 0xf ;  /* 0x0000000f00067836 */ /* 0x000fe20000000000 */
[----:B-1----:R-:W-:Y:S01]  /*7020*/  PRMT R8, R14, 0x7632, R8 ;  /* 0x000076320e087816 */ /* 0x002fe20000000008 */
[----:B------:R-:W-:Y:S01]  /*7030*/  @P5 STG.E.U16 desc[UR22][R164.64], R14 ;  /* 0x0000000ea4005986 */ /* 0x000fe2000c101516 */
[----:B------:R-:W-:-:S02]  /*7040*/  F2FP.BF16.F32.PACK_AB R28, R29, R28 ;  /* 0x0000001c1d1c723e */ /* 0x000fc400000010ff */
[----:B------:R-:W-:Y:S01]  /*7050*/  ISETP.LT.AND P4, PT, R6, UR19, !P0 ;  /* 0x0000001306007c0c */ /* 0x000fe2000c781270 */
[C---:B------:R-:W-:Y:S01]  /*7060*/  VIADD R6, R0.reuse, 0x10 ;  /* 0x0000001000067836 */ /* 0x040fe20000000000 */
[----:B------:R1:W-:Y:S01]  /*7070*/  @P6 STG.E.U16 desc[UR22][R140.64], R8 ;  /* 0x000000088c006986 */ /* 0x0003e2000c101516 */
[C---:B0-----:R-:W-:Y:S01]  /*7080*/  VIADD R12, R0.reuse, 0x1c ;  /* 0x0000001c000c7836 */ /* 0x041fe20000000000 */
[----:B------:R-:W-:Y:S01]  /*7090*/  F2FP.BF16.F32.PACK_AB R30, R31, R30 ;  /* 0x0000001e1f1e723e */ /* 0x000fe200000010ff */
[----:B--2---:R-:W-:Y:S01]  /*70a0*/  VIADD R7, R0, 0x13 ;  /* 0x0000001300077836 */ /* 0x004fe20000000000 */
[----:B------:R-:W-:Y:S01]  /*70b0*/  ISETP.LT.AND P5, PT, R6, UR19, !P0 ;  /* 0x0000001306007c0c */ /* 0x000fe2000c7a1270 */
[----:B------:R-:W-:Y:S01]  /*70c0*/  VIADD R6, R0, 0x11 ;  /* 0x0000001100067836 */ /* 0x000fe20000000000 */
[----:B------:R-:W-:Y:S01]  /*70d0*/  @P2 STG.E.U16 desc[UR22][R142.64], R16 ;  /* 0x000000108e002986 */ /* 0x000fe2000c101516 */
[----:B------:R-:W-:Y:S02]  /*70e0*/  F2FP.BF16.F32.PACK_AB R32, R33, R32 ;  /* 0x000000202120723e */ /* 0x000fe400000010ff */
[----:B------:R-:W-:Y:S01]  /*70f0*/  F2FP.BF16.F32.PACK_AB R34, R35, R34 ;  /* 0x000000222322723e */ /* 0x000fe200000010ff */
[----:B------:R0:W-:Y:S01]  /*7100*/  @P3 STG.E.U16 desc[UR22][R138.64], R9 ;  /* 0x000000098a003986 */ /* 0x0001e2000c101516 */
[----:B------:R-:W-:Y:S01]  /*7110*/  ISETP.LT.AND P6, PT, R6, UR19, !P0 ;  /* 0x0000001306007c0c */ /* 0x000fe2000c7c1270 */
[----:B------:R-:W-:Y:S01]  /*7120*/  VIADD R6, R0, 0x12 ;  /* 0x0000001200067836 */ /* 0x000fe20000000000 */
[----:B------:R-:W-:Y:S01]  /*7130*/  ISETP.LT.AND P3, PT, R7, UR6, !P0 ;  /* 0x0000000607007c0c */ /* 0x000fe2000c761270 */
[----:B------:R-:W-:Y:S01]  /*7140*/  @P1 STG.E.U16 desc[UR22][R136.64], R18 ;  /* 0x0000001288001986 */ /* 0x000fe2000c101516 */
[----:B------:R-:W-:Y:S01]  /*7150*/  PRMT R7, R18, 0x7632, R7 ;  /* 0x0000763212077816 */ /* 0x000fe20000000007 */
[----:B------:R-:W2:Y:S01]  /*7160*/  LDCU UR6, c[0x0][0x39c] ;  /* 0x00007380ff0677ac */ /* 0x000ea20008000800 */
[----:B------:R-:W-:Y:S01]  /*7170*/  ISETP.LT.AND P2, PT, R6, UR4, !P0 ;  /* 0x0000000406007c0c */ /* 0x000fe2000c741270 */
[C---:B------:R-:W-:Y:S01]  /*7180*/  VIADD R6, R0.reuse, 0x14 ;  /* 0x0000001400067836 */ /* 0x040fe20000000000 */
[----:B------:R-:W-:Y:S01]  /*7190*/  F2FP.BF16.F32.PACK_AB R36, R37, R36 ;  /* 0x000000242524723e */ /* 0x000fe200000010ff */
[----:B------:R-:W2:Y:S01]  /*71a0*/  LDCU UR4, c[0x0][0x39c] ;  /* 0x00007380ff0477ac */ /* 0x000ea20008000800 */
[----:B-1----:R-:W-:Y:S01]  /*71b0*/  VIADD R8, R0, 0x16 ;  /* 0x0000001600087836 */ /* 0x002fe20000000000 */
[----:B0-----:R-:W-:Y:S01]  /*71c0*/  PRMT R9, R20, 0x7632, R9 ;  /* 0x0000763214097816 */ /* 0x001fe20000000009 */
[----:B------:R0:W-:Y:S01]  /*71d0*/  @P4 STG.E.U16 desc[UR22][R134.64], R7 ;  /* 0x0000000786004986 */ /* 0x0001e2000c101516 */
[----:B---3--:R-:W-:Y:S01]  /*71e0*/  ISETP.LT.AND P1, PT, R6, UR7, !P0 ;  /* 0x0000000706007c0c */ /* 0x008fe2000c721270 */
[----:B------:R-:W-:Y:S01]  /*71f0*/  VIADD R6, R0, 0x15 ;  /* 0x0000001500067836 */ /* 0x000fe20000000000 */
[----:B------:R-:W1:Y:S01]  /*7200*/  LDCU UR7, c[0x0][0x39c] ;  /* 0x00007380ff0777ac */ /* 0x000e620008000800 */
[----:B------:R-:W-:Y:S01]  /*7210*/  @P5 STG.E.U16 desc[UR22][R132.64], R20 ;  /* 0x0000001484005986 */ /* 0x000fe2000c101516 */
[----:B------:R-:W-:-:S02]  /*7220*/  F2FP.BF16.F32.PACK_AB R38, R39, R38 ;  /* 0x000000262726723e */ /* 0x000fc400000010ff */
[----:B----4-:R-:W-:Y:S01]  /*7230*/  ISETP.LT.AND P4, PT, R6, UR8, !P0 ;  /* 0x0000000806007c0c */ /* 0x010fe2000c781270 */
[----:B------:R3:W-:Y:S01]  /*7240*/  @P6 STG.E.U16 desc[UR22][R4.64], R9 ;  /* 0x0000000904006986 */ /* 0x0007e2000c101516 */
[----:B------:R-:W-:Y:S02]  /*7250*/  LEA R6, P5, R167, R2, 0x1 ;  /* 0x00000002a7067211 */ /* 0x000fe400078a08ff */
[----:B------:R-:W-:Y:S02]  /*7260*/  F2FP.BF16.F32.PACK_AB R40, R41, R40 ;  /* 0x000000282928723e */ /* 0x000fe400000010ff */
[-C--:B0-----:R-:W-:Y:S02]  /*7270*/  LEA.HI.X.SX32 R7, R167, R3.reuse, 0x1, P5 ;  /* 0x00000003a7077211 */ /* 0x081fe400028f0eff */
[----:B--2---:R-:W-:Y:S01]  /*7280*/  ISETP.LT.AND P6, PT, R8, UR4, !P0 ;  /* 0x0000000408007c0c */ /* 0x004fe2000c7c1270 */
[----:B------:R-:W0:Y:S01]  /*7290*/  LDCU UR4, c[0x0][0x39c] ;  /* 0x00007380ff0477ac */ /* 0x000e220008000800 */
[----:B------:R-:W-:Y:S01]  /*72a0*/  LEA R8, P5, R10, R2, 0x1 ;  /* 0x000000020a087211 */ /* 0x000fe200078a08ff */
[----:B------:R2:W-:Y:S01]  /*72b0*/  @P2 STG.E.U16 desc[UR22][R6.64], R22 ;  /* 0x0000001606002986 */ /* 0x0005e2000c101516 */
[----:B------:R-:W-:Y:S01]  /*72c0*/  F2FP.BF16.F32.PACK_AB R42, R43, R42 ;  /* 0x0000002a2b2a723e */ /* 0x000fe200000010ff */
[----:B---3--:R-:W-:Y:S01]  /*72d0*/  VIADD R4, R0, 0x17 ;  /* 0x0000001700047836 */ /* 0x008fe20000000000 */
[C---:B------:R-:W-:Y:S01]  /*72e0*/  LEA.HI.X.SX32 R9, R10.reuse, R3, 0x1, P5 ;  /* 0x000000030a097211 */ /* 0x040fe200028f0eff */
[----:B------:R-:W-:Y:S01]  /*72f0*/  VIADD R10, R10, UR5 ;  /* 0x000000050a0a7c36 */ /* 0x000fe20008000000 */
[----:B------:R-:W-:-:S02]  /*7300*/  PRMT R5, R22, 0x7632, R5 ;  /* 0x0000763216057816 */ /* 0x000fc40000000005 */
[----:B------:R-:W-:Y:S01]  /*7310*/  ISETP.LT.AND P2, PT, R4, UR6, !P0 ;  /* 0x0000000604007c0c */ /* 0x000fe2000c741270 */
[----:B------:R-:W3:Y:S01]  /*7320*/  LDCU UR6, c[0x0][0x39c] ;  /* 0x00007380ff0677ac */ /* 0x000ee20008000800 */
[C---:B------:R-:W-:Y:S01]  /*7330*/  VIADD R11, R10.reuse, UR5 ;  /* 0x000000050a0b7c36 */ /* 0x040fe20008000000 */
[----:B------:R4:W-:Y:S01]  /*7340*/  @P3 STG.E.U16 desc[UR22][R8.64], R5 ;  /* 0x0000000508003986 */ /* 0x0009e2000c101516 */
[----:B------:R-:W-:Y:S01]  /*7350*/  LEA R4, P3, R10, R2, 0x1 ;  /* 0x000000020a047211 */ /* 0x000fe200078608ff */
[C---:B--2---:R-:W-:Y:S01]  /*7360*/  VIADD R6, R0.reuse, 0x18 ;  /* 0x0000001800067836 */ /* 0x044fe20000000000 */
[----:B------:R-:W-:Y:S01]  /*7370*/  F2FP.BF16.F32.PACK_AB R44, R45, R44 ;  /* 0x0000002c2d2c723e */ /* 0x000fe200000010ff */
[----:B------:R-:W-:Y:S01]  /*7380*/  VIADD R7, R0, 0x19 ;  /* 0x0000001900077836 */ /* 0x000fe20000000000 */
[----:B------:R-:W-:Y:S02]  /*7390*/  F2FP.BF16.F32.PACK_AB R46, R47, R46 ;  /* 0x0000002e2f2e723e */ /* 0x000fe400000010ff */
[----:B------:R-:W-:-:S02]  /*73a0*/  F2FP.BF16.F32.PACK_AB R48, R49, R48 ;  /* 0x000000303130723e */ /* 0x000fc400000010ff */
[----:B------:R-:W-:Y:S02]  /*73b0*/  F2FP.BF16.F32.PACK_AB R50, R51, R50 ;  /* 0x000000323332723e */ /* 0x000fe400000010ff */
[----:B------:R-:W-:Y:S01]  /*73c0*/  F2FP.BF16.F32.PACK_AB R52, R53, R52 ;  /* 0x000000343534723e */ /* 0x000fe200000010ff */
[----:B----4-:R-:W-:Y:S01]  /*73d0*/  VIADD R8, R0, 0x1a ;  /* 0x0000001a00087836 */ /* 0x010fe20000000000 */
[-C--:B------:R-:W-:Y:S02]  /*73e0*/  LEA.HI.X.SX32 R5, R10, R3.reuse, 0x1, P3 ;  /* 0x000000030a057211 */ /* 0x080fe400018f0eff */
[----:B0-----:R-:W-:Y:S01]  /*73f0*/  ISETP.LT.AND P3, PT, R6, UR4, !P0 ;  /* 0x0000000406007c0c */ /* 0x001fe2000c761270 */
[----:B------:R-:W0:Y:S01]  /*7400*/  LDCU UR4, c[0x0][0x39c] ;  /* 0x00007380ff0477ac */ /* 0x000e220008000800 */
[----:B------:R-:W-:Y:S01]  /*7410*/  LEA R6, P5, R11, R2, 0x1 ;  /* 0x000000020b067211 */ /* 0x000fe200078a08ff */
[----:B------:R2:W-:Y:S01]  /*7420*/  @P1 STG.E.U16 desc[UR22][R4.64], R24 ;  /* 0x0000001804001986 */ /* 0x0005e2000c101516 */
[----:B-1----:R-:W-:Y:S01]  /*7430*/  ISETP.LT.AND P1, PT, R7, UR7, !P0 ;  /* 0x0000000707007c0c */ /* 0x002fe2000c721270 */
[----:B------:R-:W1:Y:S01]  /*7440*/  LDCU UR7, c[0x0][0x39c] ;  /* 0x00007380ff0777ac */ /* 0x000e620008000800 */
[C---:B------:R-:W-:Y:S01]  /*7450*/  LEA.HI.X.SX32 R7, R11.reuse, R3, 0x1, P5 ;  /* 0x000000030b077211 */ /* 0x040fe200028f0eff */
[----:B------:R-:W-:Y:S01]  /*7460*/  VIADD R11, R11, UR5 ;  /* 0x000000050b0b7c36 */ /* 0x000fe20008000000 */
[----:B---3--:R-:W-:Y:S01]  /*7470*/  ISETP.LT.AND P5, PT, R8, UR6, !P0 ;  /* 0x0000000608007c0c */ /* 0x008fe2000c7a1270 */
[----:B------:R-:W3:Y:S01]  /*7480*/  LDCU UR6, c[0x0][0x39c] ;  /* 0x00007380ff0677ac */ /* 0x000ee20008000800 */
[----:B------:R-:W-:Y:S01]  /*7490*/  F2FP.BF16.F32.PACK_AB R54, R55, R54 ;  /* 0x000000363736723e */ /* 0x000fe200000010ff */
[----:B------:R-:W-:Y:S01]  /*74a0*/  VIADD R10, R11, UR5 ;  /* 0x000000050b0a7c36 */ /* 0x000fe20008000000 */
[----:B------:R-:W-:-:S02]  /*74b0*/  F2FP.BF16.F32.PACK_AB R56, R57, R56 ;  /* 0x000000383938723e */ /* 0x000fc400000010ff */
[----:B------:R-:W-:Y:S02]  /*74c0*/  F2FP.BF16.F32.PACK_AB R58, R59, R58 ;  /* 0x0000003a3b3a723e */ /* 0x000fe400000010ff */
[----:B--2---:R-:W-:Y:S02]  /*74d0*/  PRMT R5, R24, 0x7632, R5 ;  /* 0x0000763218057816 */ /* 0x004fe40000000005 */
[----:B------:R-:W-:Y:S02]  /*74e0*/  F2FP.BF16.F32.PACK_AB R60, R61, R60 ;  /* 0x0000003c3d3c723e */ /* 0x000fe400000010ff */
[----:B------:R-:W-:Y:S01]  /*74f0*/  F2FP.BF16.F32.PACK_AB R62, R63, R62 ;  /* 0x0000003e3f3e723e */ /* 0x000fe200000010ff */
[----:B------:R2:W-:Y:S01]  /*7500*/  @P4 STG.E.U16 desc[UR22][R6.64], R5 ;  /* 0x0000000506004986 */ /* 0x0005e2000c101516 */
[----:B------:R-:W-:Y:S02]  /*7510*/  LEA R8, P4, R11, R2, 0x1 ;  /* 0x000000020b087211 */ /* 0x000fe400078808ff */
[----:B------:R-:W-:-:S02]  /*7520*/  F2FP.BF16.F32.PACK_AB R64, R65, R64 ;  /* 0x000000404140723e */ /* 0x000fc400000010ff */
[-C--:B------:R-:W-:Y:S01]  /*7530*/  LEA.HI.X.SX32 R9, R11, R3.reuse, 0x1, P4 ;  /* 0x000000030b097211 */ /* 0x080fe200020f0eff */
[----:B------:R-:W-:Y:S01]  /*7540*/  VIADD R11, R0, 0x1b ;  /* 0x0000001b000b7836 */ /* 0x000fe20000000000 */
[----:B------:R-:W-:Y:S02]  /*7550*/  LEA R4, P4, R10, R2, 0x1 ;  /* 0x000000020a047211 */ /* 0x000fe400078808ff */
[----:B------:R-:W-:Y:S01]  /*7560*/  F2FP.BF16.F32.PACK_AB R66, R67, R66 ;  /* 0x000000424342723e */ /* 0x000fe200000010ff */
[----:B------:R4:W-:Y:S01]  /*7570*/  @P6 STG.E.U16 desc[UR22][R8.64], R26 ;  /* 0x0000001a08006986 */ /* 0x0009e2000c101516 */
[----:B------:R-:W-:Y:S02]  /*7580*/  F2FP.BF16.F32.PACK_AB R68, R69, R68 ;  /* 0x000000444544723e */ /* 0x000fe400000010ff */
[----:B--2---:R-:W-:Y:S02]  /*7590*/  PRMT R7, R26, 0x7632, R7 ;  /* 0x000076321a077816 */ /* 0x004fe40000000007 */
[C---:B------:R-:W-:Y:S01]  /*75a0*/  LEA.HI.X.SX32 R5, R10.reuse, R3, 0x1, P4 ;  /* 0x000000030a057211 */ /* 0x040fe200020f0eff */
[----:B------:R-:W-:Y:S01]  /*75b0*/  VIADD R10, R10, UR5 ;  /* 0x000000050a0a7c36 */ /* 0x000fe20008000000 */
[----:B0-----:R-:W-:Y:S01]  /*75c0*/  ISETP.LT.AND P4, PT, R11, UR4, !P0 ;  /* 0x000000040b007c0c */ /* 0x001fe2000c781270 */
[----:B------:R-:W0:Y:S01]  /*75d0*/  LDCU UR4, c[0x0][0x39c] ;  /* 0x00007380ff0477ac */ /* 0x000e220008000800 */
[----:B------:R-:W-:Y:S01]  /*75e0*/  F2FP.BF16.F32.PACK_AB R70, R71, R70 ;  /* 0x000000464746723e */ /* 0x000fe200000010ff */
[----:B------:R2:W-:Y:S01]  /*75f0*/  @P2 STG.E.U16 desc[UR22][R4.64], R7 ;  /* 0x0000000704002986 */ /* 0x0005e2000c101516 */
[C---:B------:R-:W-:Y:S01]  /*7600*/  LEA R6, P2, R10.reuse, R2, 0x1 ;  /* 0x000000020a067211 */ /* 0x040fe200078408ff */
[----:B------:R-:W-:Y:S01]  /*7610*/  VIADD R11, R10, UR5 ;  /* 0x000000050a0b7c36 */ /* 0x000fe20008000000 */
[----:B------:R-:W-:Y:S01]  /*7620*/  F2FP.BF16.F32.PACK_AB R72, R73, R72 ;  /* 0x000000484948723e */ /* 0x000fe200000010ff */
[----:B----4-:R-:W-:Y:S01]  /*7630*/  VIADD R9, R0, 0x1d ;  /* 0x0000001d00097836 */ /* 0x010fe20000000000 */
[----:B------:R-:W-:-:S02]  /*7640*/  F2FP.BF16.F32.PACK_AB R74, R75, R74 ;  /* 0x0000004a4b4a723e */ /* 0x000fc400000010ff */
[----:B------:R-:W-:Y:S02]  /*7650*/  LEA R8, P6, R11, R2, 0x1 ;  /* 0x000000020b087211 */ /* 0x000fe400078c08ff */
[----:B------:R-:W-:Y:S02]  /*7660*/  F2FP.BF16.F32.PACK_AB R76, R77, R76 ;  /* 0x0000004c4d4c723e */ /* 0x000fe400000010ff */
[----:B------:R-:W-:Y:S01]  /*7670*/  F2FP.BF16.F32.PACK_AB R78, R79, R78 ;  /* 0x0000004e4f4e723e */ /* 0x000fe200000010ff */
[----:B--2---:R-:W-:Y:S01]  /*7680*/  VIADD R5, R0, 0x1e ;  /* 0x0000001e00057836 */ /* 0x004fe20000000000 */
[-C--:B------:R-:W-:Y:S02]  /*7690*/  LEA.HI.X.SX32 R7, R10, R3.reuse, 0x1, P2 ;  /* 0x000000030a077211 */ /* 0x080fe400010f0eff */
[----:B---3--:R-:W-:Y:S01]  /*76a0*/  ISETP.LT.AND P2, PT, R12, UR6, !P0 ;  /* 0x000000060c007c0c */ /* 0x008fe2000c741270 */
[----:B------:R-:W2:Y:S01]  /*76b0*/  LDCU UR6, c[0x0][0x39c] ;  /* 0x00007380ff0677ac */ /* 0x000ea20008000800 */
[----:B------:R-:W-:Y:S01]  /*76c0*/  VIADD R12, R0, 0x20 ;  /* 0x00000020000c7836 */ /* 0x000fe20000000000 */
[----:B------:R3:W-:Y:S01]  /*76d0*/  @P3 STG.E.U16 desc[UR22][R6.64], R28 ;  /* 0x0000001c06003986 */ /* 0x0007e2000c101516 */
[----:B-1----:R-:W-:Y:S01]  /*76e0*/  ISETP.LT.AND P3, PT, R9, UR7, !P0 ;  /* 0x0000000709007c0c */ /* 0x002fe2000c761270 */
[----:B------:R-:W1:Y:S01]  /*76f0*/  LDCU UR7, c[0x0][0x39c] ;  /* 0x00007380ff0777ac */ /* 0x000e620008000800 */
[C---:B------:R-:W-:Y:S01]  /*7700*/  LEA.HI.X.SX32 R9, R11.reuse, R3, 0x1, P6 ;  /* 0x000000030b097211 */ /* 0x040fe200030f0eff */
[----:B------:R-:W-:Y:S01]  /*7710*/  VIADD R11, R11, UR5 ;  /* 0x000000050b0b7c36 */ /* 0x000fe20008000000 */
[----:B------:R-:W-:-:S02]  /*7720*/  F2FP.BF16.F32.PACK_AB R80, R81, R80 ;  /* 0x000000505150723e */ /* 0x000fc400000010ff */
[----:B------:R-:W-:Y:S01]  /*7730*/  F2FP.BF16.F32.PACK_AB R82, R83, R82 ;  /* 0x000000525352723e */ /* 0x000fe200000010ff */
[C---:B------:R-:W-:Y:S01]  /*7740*/  VIADD R10, R11.reuse, UR5 ;  /* 0x000000050b0a7c36 */ /* 0x040fe20008000000 */
[----:B------:R-:W-:Y:S02]  /*7750*/  LEA R4, P6, R11, R2, 0x1 ;  /* 0x000000020b047211 */ /* 0x000fe400078c08ff */
[----:B------:R-:W-:Y:S02]  /*7760*/  F2FP.BF16.F32.PACK_AB R84, R85, R84 ;  /* 0x000000545554723e */ /* 0x000fe400000010ff */
[----:B---3--:R-:W-:Y:S02]  /*7770*/  PRMT R7, R28, 0x7632, R7 ;  /* 0x000076321c077816 */ /* 0x008fe40000000007 */
[----:B------:R-:W-:Y:S02]  /*7780*/  F2FP.BF16.F32.PACK_AB R86, R87, R86 ;  /* 0x000000565756723e */ /* 0x000fe400000010ff */
[----:B------:R-:W-:Y:S01]  /*7790*/  F2FP.BF16.F32.PACK_AB R88, R89, R88 ;  /* 0x000000585958723e */ /* 0x000fe200000010ff */
[----:B------:R3:W-:Y:S01]  /*77a0*/  @P1 STG.E.U16 desc[UR22][R8.64], R7 ;  /* 0x0000000708001986 */ /* 0x0007e2000c101516 */
[----:B0-----:R-:W-:Y:S01]  /*77b0*/  ISETP.LT.AND P1, PT, R5, UR4, !P0 ;  /* 0x0000000405007c0c */ /* 0x001fe2000c721270 */
[----:B------:R-:W0:Y:S01]  /*77c0*/  LDCU UR4, c[0x0][0x39c] ;  /* 0x00007380ff0477ac */ /* 0x000e220008000800 */
[----:B------:R-:W-:Y:S01]  /*77d0*/  LEA.HI.X.SX32 R5, R11, R3, 0x1, P6 ;  /* 0x000000030b057211 */ /* 0x000fe200030f0eff */
[----:B------:R-:W-:Y:S01]  /*77e0*/  VIADD R11, R0, 0x1f ;  /* 0x0000001f000b7836 */ /* 0x000fe20000000000 */
[----:B------:R-:W-:-:S02]  /*77f0*/  LEA R6, P6, R10, R2, 0x1 ;  /* 0x000000020a067211 */ /* 0x000fc400078c08ff */
[----:B------:R-:W-:Y:S01]  /*7800*/  F2FP.BF16.F32.PACK_AB R90, R91, R90 ;  /* 0x0000005a5b5a723e */ /* 0x000fe200000010ff */
[----:B------:R4:W-:Y:S01]  /*7810*/  @P5 STG.E.U16 desc[UR22][R4.64], R30 ;  /* 0x0000001e04005986 */ /* 0x0009e2000c101516 */
[----:B--2---:R-:W-:Y:S01]  /*7820*/  ISETP.LT.AND P5, PT, R11, UR6, !P0 ;  /* 0x000000060b007c0c */ /* 0x004fe2000c7a1270 */
[----:B------:R-:W2:Y:S01]  /*7830*/  LDCU UR6, c[0x0][0x39c] ;  /* 0x00007380ff0677ac */ /* 0x000ea20008000800 */
[----:B------:R-:W-:Y:S02]  /*7840*/  F2FP.BF16.F32.PACK_AB R92, R93, R92 ;  /* 0x0000005c5d5c723e */ /* 0x000fe400000010ff */
[C---:B---3--:R-:W-:Y:S01]  /*7850*/  LEA.HI.X.SX32 R7, R10.reuse, R3, 0x1, P6 ;  /* 0x000000030a077211 */ /* 0x048fe200030f0eff */
[----:B------:R-:W-:Y:S01]  /*7860*/  VIADD R10, R10, UR5 ;  /* 0x000000050a0a7c36 */ /* 0x000fe20008000000 */
[----:B------:R-:W-:Y:S02]  /*7870*/  F2FP.BF16.F32.PACK_AB R94, R95, R94 ;  /* 0x0000005e5f5e723e */ /* 0x000fe400000010ff */
[----:B------:R-:W-:Y:S01]  /*7880*/  F2FP.BF16.F32.PACK_AB R96, R97, R96 ;  /* 0x000000606160723e */ /* 0x000fe200000010ff */
[----:B------:R-:W-:Y:S01]  /*7890*/  VIADD R11, R10, UR5 ;  /* 0x000000050a0b7c36 */ /* 0x000fe20008000000 */
[----:B------:R-:W-:-:S02]  /*78a0*/  F2FP.BF16.F32.PACK_AB R98, R99, R98 ;  /* 0x000000626362723e */ /* 0x000fc400000010ff */
[----:B----4-:R-:W-:Y:S02]  /*78b0*/  PRMT R5, R30, 0x7632, R5 ;  /* 0x000076321e057816 */ /* 0x010fe40000000005 */
[----:B0-----:R-:W-:Y:S01]  /*78c0*/  ISETP.LT.AND P6, PT, R12, UR4, !P0 ;  /* 0x000000040c007c0c */ /* 0x001fe2000c7c1270 */
[----:B------:R-:W0:Y:S01]  /*78d0*/  LDCU UR4, c[0x0][0x39c] ;  /* 0x00007380ff0477ac */ /* 0x000e220008000800 */
[----:B------:R-:W-:Y:S01]  /*78e0*/  VIADD R12, R0, 0x26 ;  /* 0x00000026000c7836 */ /* 0x000fe20000000000 */
[----:B------:R3:W-:Y:S01]  /*78f0*/  @P4 STG.E.U16 desc[UR22][R6.64], R5 ;  /* 0x0000000506004986 */ /* 0x0007e2000c101516 */
[C---:B------:R-:W-:Y:S02]  /*7900*/  LEA R8, P4, R10.reuse, R2, 0x1 ;  /* 0x000000020a087211 */ /* 0x040fe400078808ff */
[----:B------:R-:W-:Y:S02]  /*7910*/  F2FP.BF16.F32.PACK_AB R100, R101, R100 ;  /* 0x000000646564723e */ /* 0x000fe400000010ff */
[----:B------:R-:W-:-:S02]  /*7920*/  LEA.HI.X.SX32 R9, R10, R3, 0x1, P4 ;  /* 0x000000030a097211 */ /* 0x000fc400020f0eff */
[----:B------:R-:W-:Y:S02]  /*7930*/  LEA R4, P4, R11, R2, 0x1 ;  /* 0x000000020b047211 */ /* 0x000fe400078808ff */
[----:B------:R-:W-:Y:S01]  /*7940*/  F2FP.BF16.F32.PACK_AB R102, R103, R102 ;  /* 0x000000666766723e */ /* 0x000fe200000010ff */
[----:B------:R4:W-:Y:S01]  /*7950*/  @P2 STG.E.U16 desc[UR22][R8.64], R32 ;  /* 0x0000002008002986 */ /* 0x0009e2000c101516 */
[----:B------:R-:W-:Y:S01]  /*7960*/  F2FP.BF16.F32.PACK_AB R104, R105, R104 ;  /* 0x000000686968723e */ /* 0x000fe200000010ff */
[----:B---3--:R-:W-:Y:S01]  /*7970*/  VIADD R6, R0, 0x21 ;  /* 0x0000002100067836 */ /* 0x008fe20000000000 */
[C---:B------:R-:W-:Y:S01]  /*7980*/  LEA.HI.X.SX32 R5, R11.reuse, R3, 0x1, P4 ;  /* 0x000000030b057211 */ /* 0x040fe200020f0eff */
[----:B------:R-:W-:Y:S01]  /*7990*/  VIADD R11, R11, UR5 ;  /* 0x000000050b0b7c36 */ /* 0x000fe20008000000 */
[----:B------:R-:W-:Y:S02]  /*79a0*/  PRMT R7, R32, 0x7632, R7 ;  /* 0x0000763220077816 */ /* 0x000fe40000000007 */
[----:B--2---:R-:W-:Y:S01]  /*79b0*/  ISETP.LT.AND P2, PT, R6, UR6, !P0 ;  /* 0x0000000606007c0c */ /* 0x004fe2000c741270 */
[----:B------:R-:W2:Y:S01]  /*79c0*/  LDCU UR6, c[0x0][0x39c] ;  /* 0x00007380ff0677ac */ /* 0x000ea20008000800 */
[C---:B------:R-:W-:Y:S01]  /*79d0*/  VIADD R10, R11.reuse, UR5 ;  /* 0x000000050b0a7c36 */ /* 0x040fe20008000000 */
[----:B------:R3:W-:Y:S01]  /*79e0*/  @P3 STG.E.U16 desc[UR22][R4.64], R7 ;  /* 0x0000000704003986 */ /* 0x0007e2000c101516 */
[----:B------:R-:W-:Y:S01]  /*79f0*/  LEA R6, P3, R11, R2, 0x1 ;  /* 0x000000020b067211 */ /* 0x000fe200078608ff */
[C---:B----4-:R-:W-:Y:S01]  /*7a00*/  VIADD R8, R0.reuse, 0x22 ;  /* 0x0000002200087836 */ /* 0x050fe20000000000 */
[----:B------:R-:W-:Y:S01]  /*7a10*/  F2FP.BF16.F32.PACK_AB R106, R107, R106 ;  /* 0x0000006a6b6a723e */ /* 0x000fe200000010ff */
[----:B------:R-:W-:Y:S01]  /*7a20*/  VIADD R9, R0, 0x23 ;  /* 0x0000002300097836 */ /* 0x000fe20000000000 */
[----:B------:R-:W-:-:S02]  /*7a30*/  F2FP.BF16.F32.PACK_AB R108, R109, R108 ;  /* 0x0000006c6d6c723e */ /* 0x000fc400000010ff */
[----:B------:R-:W-:Y:S02]  /*7a40*/  F2FP.BF16.F32.PACK_AB R110, R111, R110 ;  /* 0x0000006e6f6e723e */ /* 0x000fe400000010ff */
[----:B------:R-:W-:Y:S02]  /*7a50*/  F2FP.BF16.F32.PACK_AB R112, R113, R112 ;  /* 0x000000707170723e */ /* 0x000fe400000010ff */
[----:B------:R-:W-:Y:S01]  /*7a60*/  F2FP.BF16.F32.PACK_AB R114, R115, R114 ;  /* 0x000000727372723e */ /* 0x000fe200000010ff */
[----:B---3--:R-:W-:Y:S01]  /*7a70*/  VIADD R4, R0, 0x24 ;  /* 0x0000002400047836 */ /* 0x008fe20000000000 */
[-C--:B------:R-:W-:Y:S02]  /*7a80*/  LEA.HI.X.SX32 R7, R11, R3.reuse, 0x1, P3 ;  /* 0x000000030b077211 */ /* 0x080fe400018f0eff */
[----:B0-----:R-:W-:Y:S01]  /*7a90*/  ISETP.LT.AND P3, PT, R8, UR4, !P0 ;  /* 0x0000000408007c0c */ /* 0x001fe2000c761270 */
[----:B------:R-:W0:Y:S01]  /*7aa0*/  LDCU UR4, c[0x0][0x39c] ;  /* 0x00007380ff0477ac */ /* 0x000e220008000800 */
[C---:B------:R-:W-:Y:S01]  /*7ab0*/  LEA R8, P4, R10.reuse, R2, 0x1 ;  /* 0x000000020a087211 */ /* 0x040fe200078808ff */
[----:B------:R-:W-:Y:S01]  /*7ac0*/  @P1 STG.E.U16 desc[UR22][R6.64], R34 ;  /* 0x0000002206001986 */ /* 0x000fe2000c101516 */
[----:B-1----:R-:W-:Y:S01]  /*7ad0*/  ISETP.LT.AND P1, PT, R9, UR7, !P0 ;  /* 0x0000000709007c0c */ /* 0x002fe2000c721270 */
[----:B------:R-:W1:Y:S01]  /*7ae0*/  LDCU UR7, c[0x0][0x39c] ;  /* 0x00007380ff0777ac */ /* 0x000e620008000800 */
[C---:B------:R-:W-:Y:S01]  /*7af0*/  LEA.HI.X.SX32 R9, R10.reuse, R3, 0x1, P4 ;  /* 0x000000030a097211 */ /* 0x040fe200020f0eff */
[----:B------:R-:W-:Y:S01]  /*7b00*/  VIADD R10, R10, UR5 ;  /* 0x000000050a0a7c36 */ /* 0x000fe20008000000 */
[----:B------:R-:W-:-:S02]  /*7b10*/  PRMT R5, R34, 0x7632, R5 ;  /* 0x0000763222057816 */ /* 0x000fc40000000005 */
[----:B--2---:R-:W-:Y:S01]  /*7b20*/  ISETP.LT.AND P4, PT, R4, UR6, !P0 ;  /* 0x0000000604007c0c */ /* 0x004fe2000c781270 */
[C---:B------:R-:W-:Y:S01]  /*7b30*/  VIADD R11, R10.reuse, UR5 ;  /* 0x000000050a0b7c36 */ /* 0x040fe20008000000 */
[----:B------:R-:W2:Y:S01]  /*7b40*/  LDCU UR6, c[0x0][0x39c] ;  /* 0x00007380ff0677ac */ /* 0x000ea20008000800 */
[----:B------:R3:W-:Y:S01]  /*7b50*/  @P5 STG.E.U16 desc[UR22][R8.64], R5 ;  /* 0x0000000508005986 */ /* 0x0007e2000c101516 */
[----:B------:R-:W-:Y:S02]  /*7b60*/  LEA R4, P5, R10, R2, 0x1 ;  /* 0x000000020a047211 */ /* 0x000fe400078a08ff */
[----:B------:R-:W-:Y:S02]  /*7b70*/  F2FP.BF16.F32.PACK_AB R116, R117, R116 ;  /* 0x000000747574723e */ /* 0x000fe400000010ff */
[----:B------:R-:W-:Y:S02]  /*7b80*/  F2FP.BF16.F32.PACK_AB R118, R119, R118 ;  /* 0x000000767776723e */ /* 0x000fe400000010ff */
[----:B------:R-:W-:-:S02]  /*7b90*/  F2FP.BF16.F32.PACK_AB R120, R121, R120 ;  /* 0x000000787978723e */ /* 0x000fc400000010ff */
[----:B------:R-:W-:Y:S02]  /*7ba0*/  F2FP.BF16.F32.PACK_AB R122, R123, R122 ;  /* 0x0000007a7b7a723e */ /* 0x000fe400000010ff */
[----:B------:R-:W-:Y:S02]  /*7bb0*/  F2FP.BF16.F32.PACK_AB R124, R125, R124 ;  /* 0x0000007c7d7c723e */ /* 0x000fe400000010ff */
[-C--:B---3--:R-:W-:Y:S01]  /*7bc0*/  LEA.HI.X.SX32 R5, R10, R3.reuse, 0x1, P5 ;  /* 0x000000030a057211 */ /* 0x088fe200028f0eff */
[----:B------:R-:W-:Y:S01]  /*7bd0*/  VIADD R10, R0, 0x25 ;  /* 0x00000025000a7836 */ /* 0x000fe20000000000 */
[C---:B------:R-:W-:Y:S02]  /*7be0*/  LEA R6, P5, R11.reuse, R2, 0x1 ;  /* 0x000000020b067211 */ /* 0x040fe400078a08ff */
[----:B------:R-:W-:Y:S01]  /*7bf0*/  PRMT R9, R36, 0x7632, R9 ;  /* 0x0000763224097816 */ /* 0x000fe20000000009 */
[----:B------:R3:W-:Y:S01]  /*7c00*/  @P6 STG.E.U16 desc[UR22][R4.64], R36 ;  /* 0x0000002404006986 */ /* 0x0007e2000c101516 */
        /* <DEDUP_REMOVED lines=8> */
[----:B------:R-:W-:-:S02]  /*7c90*/  F2FP.BF16.F32.PACK_AB R128, R129, R128 ;  /* 0x000000808180723e */ /* 0x000fc400000010ff */
[----:B------:R-:W-:Y:S01]  /*7ca0*/  F2FP.BF16.F32.PACK_AB R130, R131, R130 ;  /* 0x000000828382723e */ /* 0x000fe200000010ff */
[----:B---3--:R-:W-:Y:S01]  /*7cb0*/  VIADD R5, R0, 0x27 ;  /* 0x0000002700057836 */ /* 0x008fe20000000000 */
[----:B------:R-:W-:Y:S02]  /*7cc0*/  LEA R4, P6, R10, R2, 0x1 ;  /* 0x000000020a047211 */ /* 0x000fe400078c08ff */
[-C--:B----4-:R-:W-:Y:S01]  /*7cd0*/  LEA.HI.X.SX32 R9, R11, R3.reuse, 0x1, P2 ;  /* 0x000000030b097211 */ /* 0x090fe200010f0eff */
[----:B------:R-:W-:Y:S01]  /*7ce0*/  VIADD R7, R0, 0x28 ;  /* 0x0000002800077836 */ /* 0x000fe20000000000 */
[----:B--2---:R-:W-:Y:S01]  /*7cf0*/  ISETP.LT.AND P2, PT, R12, UR6, !P0 ;  /* 0x000000060c007c0c */ /* 0x004fe2000c741270 */
[----:B------:R-:W2:Y:S01]  /*7d00*/  LDCU UR6, c[0x0][0x39c] ;  /* 0x00007380ff0677ac */ /* 0x000ea20008000800 */
[----:B------:R-:W-:Y:S01]  /*7d10*/  VIADD R12, R0, 0x2a ;  /* 0x0000002a000c7836 */ /* 0x000fe20000000000 */
[----:B------:R3:W-:Y:S01]  /*7d20*/  @P3 STG.E.U16 desc[UR22][R8.64], R38 ;  /* 0x0000002608003986 */ /* 0x0007e2000c101516 */
[----:B-1----:R-:W-:Y:S01]  /*7d30*/  ISETP.LT.AND P3, PT, R5, UR7, !P0 ;  /* 0x0000000705007c0c */ /* 0x002fe2000c761270 */
[----:B------:R-:W1:Y:S01]  /*7d40*/  LDCU UR7, c[0x0][0x39c] ;  /* 0x00007380ff0777ac */ /* 0x000e620008000800 */
[C---:B------:R-:W-:Y:S01]  /*7d50*/  LEA.HI.X.SX32 R5, R10.reuse, R3, 0x1, P6 ;  /* 0x000000030a057211 */ /* 0x040fe200030f0eff */
[----:B------:R-:W-:-:S04]  /*7d60*/  VIADD R10, R10, UR5 ;  /* 0x000000050a0a7c36 */ /* 0x000fc80008000000 */
[C---:B------:R-:W-:Y:S01]  /*7d70*/  VIADD R11, R10.reuse, UR5 ;  /* 0x000000050a0b7c36 */ /* 0x040fe20008000000 */
[----:B------:R-:W-:Y:S02]  /*7d80*/  LEA R6, P6, R10, R2, 0x1 ;  /* 0x000000020a067211 */ /* 0x000fe400078c08ff */
[----:B---3--:R-:W-:-:S05]  /*7d90*/  PRMT R9, R38, 0x7632, R9 ;  /* 0x0000763226097816 */ /* 0x008fca0000000009 */
[----:B------:R3:W-:Y:S01]  /*7da0*/  @P1 STG.E.U16 desc[UR22][R4.64], R9 ;  /* 0x0000000904001986 */ /* 0x0007e2000c101516 */
[----:B0-----:R-:W-:Y:S01]  /*7db0*/  ISETP.LT.AND P1, PT, R7, UR4, !P0 ;  /* 0x0000000407007c0c */ /* 0x001fe2000c721270 */
[----:B------:R-:W0:Y:S01]  /*7dc0*/  LDCU UR4, c[0x0][0x39c] ;  /* 0x00007380ff0477ac */ /* 0x000e220008000800 */
[----:B------:R-:W-:Y:S01]  /*7dd0*/  LEA.HI.X.SX32 R7, R10, R3, 0x1, P6 ;  /* 0x000000030a077211 */ /* 0x000fe200030f0eff */
[----:B------:R-:W-:Y:S01]  /*7de0*/  VIADD R10, R0, 0x29 ;  /* 0x00000029000a7836 */ /* 0x000fe20000000000 */
[----:B------:R-:W-:-:S03]  /*7df0*/  LEA R8, P6, R11, R2, 0x1 ;  /* 0x000000020b087211 */ /* 0x000fc600078c08ff */
[----:B------:R-:W-:Y:S01]  /*7e00*/  @P4 STG.E.U16 desc[UR22][R6.64], R40 ;  /* 0x0000002806004986 */ /* 0x000fe2000c101516 */
[----:B--2---:R-:W-:Y:S01]  /*7e10*/  ISETP.LT.AND P4, PT, R10, UR6, !P0 ;  /* 0x000000060a007c0c */ /* 0x004fe2000c781270 */
[----:B------:R-:W2:Y:S01]  /*7e20*/  LDCU UR6, c[0x0][0x39c] ;  /* 0x00007380ff0677ac */ /* 0x000ea20008000800 */
[C---:B---3--:R-:W-:Y:S01]  /*7e30*/  LEA.HI.X.SX32 R9, R11.reuse, R3, 0x1, P6 ;  /* 0x000000030b097211 */ /* 0x048fe200030f0eff */
[----:B------:R-:W-:Y:S01]  /*7e40*/  VIADD R11, R11, UR5 ;  /* 0x000000050b0b7c36 */ /* 0x000fe20008000000 */
[----:B------:R-:W-:-:S03]  /*7e50*/  PRMT R5, R40, 0x7632, R5 ;  /* 0x0000763228057816 */ /* 0x000fc60000000005 */
[C---:B------:R-:W-:Y:S02]  /*7e60*/  VIADD R10, R11.reuse, UR5 ;  /* 0x000000050b0a7c36 */ /* 0x040fe40008000000 */
[----:B------:R3:W-:Y:S01]  /*7e70*/  @P5 STG.E.U16 desc[UR22][R8.64], R5 ;  /* 0x0000000508005986 */ /* 0x0007e2000c101516 */
[CC--:B------:R-:W-:Y:S02]  /*7e80*/  LEA R4, P5, R11.reuse, R2.reuse, 0x1 ;  /* 0x000000020b047211 */ /* 0x0c0fe400078a08ff */
[----:B0-----:R-:W-:Y:S01]  /*7e90*/  ISETP.LT.AND P6, PT, R12, UR4, !P0 ;  /* 0x000000040c007c0c */ /* 0x001fe2000c7c1270 */
[----:B------:R-:W0:Y:S01]  /*7ea0*/  LDCU UR4, c[0x0][0x39c] ;  /* 0x00007380ff0477ac */ /* 0x000e220008000800 */
[C---:B------:R-:W-:Y:S01]  /*7eb0*/  VIADD R12, R0.reuse, 0x30 ;  /* 0x00000030000c7836 */ /* 0x040fe20000000000 */
[----:B---3--:R-:W-:Y:S01]  /*7ec0*/  LEA.HI.X.SX32 R5, R11, R3, 0x1, P5 ;  /* 0x000000030b057211 */ /* 0x008fe200028f0eff */
[----:B------:R-:W-:Y:S01]  /*7ed0*/  VIADD R8, R0, 0x2b ;  /* 0x0000002b00087836 */ /* 0x000fe20000000000 */
[----:B------:R-:W-:-:S02]  /*7ee0*/  LEA R6, P5, R10, R2, 0x1 ;  /* 0x000000020a067211 */ /* 0x000fc400078a08ff */
[----:B------:R-:W-:Y:S01]  /*7ef0*/  PRMT R9, R42, 0x7632, R9 ;  /* 0x000076322a097816 */ /* 0x000fe20000000009 */
[----:B------:R3:W-:Y:S01]  /*7f00*/  @P2 STG.E.U16 desc[UR22][R4.64], R42 ;  /* 0x0000002a04002986 */ /* 0x0007e2000c101516 */
[C---:B------:R-:W-:Y:S01]  /*7f10*/  LEA.HI.X.SX32 R7, R10.reuse, R3, 0x1, P5 ;  /* 0x000000030a077211 */ /* 0x040fe200028f0eff */
[----:B------:R-:W-:Y:S01]  /*7f20*/  VIADD R10, R10, UR5 ;  /* 0x000000050a0a7c36 */ /* 0x000fe20008000000 */
[----:B--2---:R-:W-:Y:S01]  /*7f30*/  ISETP.LT.AND P2, PT, R8, UR6, !P0 ;  /* 0x0000000608007c0c */ /* 0x004fe2000c741270 */
[----:B------:R-:W2:Y:S02]  /*7f40*/  LDCU UR6, c[0x0][0x39c] ;  /* 0x00007380ff0677ac */ /* 0x000ea40008000800 */
[----:B------:R4:W-:Y:S01]  /*7f50*/  @P3 STG.E.U16 desc[UR22][R6.64], R9 ;  /* 0x0000000906003986 */ /* 0x0009e2000c101516 */
[C---:B------:R-:W-:Y:S01]  /*7f60*/  LEA R8, P3, R10.reuse, R2, 0x1 ;  /* 0x000000020a087211 */ /* 0x040fe200078608ff */
[----:B------:R-:W-:Y:S02]  /*7f70*/  VIADD R11, R10, UR5 ;  /* 0x000000050a0b7c36 */ /* 0x000fe40008000000 */
[----:B---3--:R-:W-:-:S02]  /*7f80*/  VIADD R4, R0, 0x2c ;  /* 0x0000002c00047836 */ /* 0x008fc40000000000 */
[----:B------:R-:W-:Y:S01]  /*7f90*/  VIADD R5, R0, 0x2d ;  /* 0x0000002d00057836 */ /* 0x000fe20000000000 */
[-C--:B----4-:R-:W-:Y:S01]  /*7fa0*/  LEA.HI.X.SX32 R9, R10, R3.reuse, 0x1, P3 ;  /* 0x000000030a097211 */ /* 0x090fe200018f0eff */
[----:B------:R-:W-:Y:S01]  /*7fb0*/  VIADD R6, R0, 0x2e ;  /* 0x0000002e00067836 */ /* 0x000fe20000000000 */
[----:B0-----:R-:W-:Y:S01]  /*7fc0*/  ISETP.LT.AND P3, PT, R4, UR4, !P0 ;  /* 0x0000000404007c0c */ /* 0x001fe2000c761270 */
[----:B------:R-:W0:Y:S01]  /*7fd0*/  LDCU UR4, c[0x0][0x39c] ;  /* 0x00007380ff0477ac */ /* 0x000e220008000800 */
[----:B------:R-:W-:Y:S01]  /*7fe0*/  LEA R4, P5, R11, R2, 0x1 ;  /* 0x000000020b047211 */ /* 0x000fe200078a08ff */
        /* <DEDUP_REMOVED lines=10> */
[----:B------:R-:W-:-:S04]  /*8090*/  LEA R6, P4, R11, R2, 0x1 ;  /* 0x000000020b067211 */ /* 0x000fc800078808ff */
[-C--:B---3--:R-:W-:Y:S01]  /*80a0*/  LEA.HI.X.SX32 R7, R11, R3.reuse, 0x1, P4 ;  /* 0x000000030b077211 */ /* 0x088fe200020f0eff */
[----:B------:R-:W-:Y:S01]  /*80b0*/  VIADD R11, R0, 0x2f ;  /* 0x0000002f000b7836 */ /* 0x000fe20000000000 */
[-C--:B------:R-:W-:Y:S02]  /*80c0*/  LEA R8, P4, R10, R2.reuse, 0x1 ;  /* 0x000000020a087211 */ /* 0x080fe400078808ff */
[----:B------:R-:W-:Y:S01]  /*80d0*/  PRMT R5, R46, 0x7632, R5 ;  /* 0x000076322e057816 */ /* 0x000fe20000000005 */
[----:B------:R3:W-:Y:S01]  /*80e0*/  @P6 STG.E.U16 desc[UR22][R6.64], R46 ;  /* 0x0000002e06006986 */ /* 0x0007e2000c101516 */
[C---:B------:R-:W-:Y:S01]  /*80f0*/  LEA.HI.X.SX32 R9, R10.reuse, R3, 0x1, P4 ;  /* 0x000000030a097211 */ /* 0x040fe200020f0eff */
[----:B------:R-:W-:Y:S01]  /*8100*/  VIADD R10, R10, UR5 ;  /* 0x000000050a0a7c36 */ /* 0x000fe20008000000 */
[----:B0-----:R-:W-:Y:S01]  /*8110*/  ISETP.LT.AND P4, PT, R11, UR4, !P0 ;  /* 0x000000040b007c0c */ /* 0x001fe2000c781270 */
[----:B------:R-:W0:Y:S02]  /*8120*/  LDCU UR4, c[0x0][0x39c] ;  /* 0x00007380ff0477ac */ /* 0x000e240008000800 */
[----:B------:R4:W-:Y:S01]  /*8130*/  @P2 STG.E.U16 desc[UR22][R8.64], R5 ;  /* 0x0000000508002986 */ /* 0x0009e2000c101516 */
[C---:B------:R-:W-:Y:S01]  /*8140*/  LEA R4, P2, R10.reuse, R2, 0x1 ;  /* 0x000000020a047211 */ /* 0x040fe200078408ff */
[----:B------:R-:W-:-:S02]  /*8150*/  VIADD R11, R10, UR5 ;  /* 0x000000050a0b7c36 */ /* 0x000fc40008000000 */
[----:B---3--:R-:W-:-:S03]  /*8160*/  VIADD R7, R0, 0x31 ;  /* 0x0000003100077836 */ /* 0x008fc60000000000 */
        /* <DEDUP_REMOVED lines=28> */
[-C--:B------:R-:W-:Y:S02]  /*8330*/  LEA R6, P4, R10, R2.reuse, 0x1 ;  /* 0x000000020a067211 */ /* 0x080fe400078808ff */
[----:B0-----:R-:W-:Y:S01]  /*8340*/  ISETP.LT.AND P6, PT, R12, UR4, !P0 ;  /* 0x000000040c007c0c */ /* 0x001fe2000c7c1270 */
[----:B------:R-:W0:Y:S01]  /*8350*/  LDCU UR4, c[0x0][0x39c] ;  /* 0x00007380ff0477ac */ /* 0x000e220008000800 */
[----:B------:R-:W-:Y:S01]  /*8360*/  VIADD R12, R0, 0x3a ;  /* 0x0000003a000c7836 */ /* 0x000fe20000000000 */
        /* <DEDUP_REMOVED lines=13> */
[C---:B------:R-:W-:Y:S01]  /*8440*/  VIADD R7, R0.reuse, 0x37 ;  /* 0x0000003700077836 */ /* 0x040fe20000000000 */
[-C--:B----4-:R-:W-:Y:S01]  /*8450*/  LEA.HI.X.SX32 R5, R11, R3.reuse, 0x1, P3 ;  /* 0x000000030b057211 */ /* 0x090fe200018f0eff */
[----:B------:R-:W-:Y:S01]  /*8460*/  VIADD R8, R0, 0x38 ;  /* 0x0000003800087836 */ /* 0x000fe20000000000 */
[----:B0-----:R-:W-:Y:S01]  /*8470*/  ISETP.LT.AND P3, PT, R6, UR4, !P0 ;  /* 0x0000000406007c0c */ /* 0x001fe2000c761270 */
[----:B------:R-:W0:Y:S01]  /*8480*/  LDCU UR4, c[0x0][0x39c] ;  /* 0x00007380ff0477ac */ /* 0x000e220008000800 */
[C---:B------:R-:W-:Y:S01]  /*8490*/  LEA R6, P4, R10.reuse, R2, 0x1 ;  /* 0x000000020a067211 */ /* 0x040fe200078808ff */
[----:B------:R3:W-:Y:S01]  /*84a0*/  @P1 STG.E.U16 desc[UR22][R4.64], R54 ;  /* 0x0000003604001986 */ /* 0x0007e2000c101516 */
[----:B-1----:R-:W-:Y:S01]  /*84b0*/  ISETP.LT.AND P1, PT, R7, UR7, !P0 ;  /* 0x0000000707007c0c */ /* 0x002fe2000c721270 */
[----:B------:R-:W1:Y:S01]  /*84c0*/  LDCU UR7, c[0x0][0x39c] ;  /* 0x00007380ff0777ac */ /* 0x000e620008000800 */
[C---:B------:R-:W-:Y:S01]  /*84d0*/  LEA.HI.X.SX32 R7, R10.reuse, R3, 0x1, P4 ;  /* 0x000000030a077211 */ /* 0x040fe200020f0eff */
[----:B------:R-:W-:Y:S01]  /*84e0*/  VIADD R10, R10, UR5 ;  /* 0x000000050a0a7c36 */ /* 0x000fe20008000000 */
[----:B--2---:R-:W-:Y:S01]  /*84f0*/  ISETP.LT.AND P4, PT, R8, UR6, !P0 ;  /* 0x0000000608007c0c */ /* 0x004fe2000c781270 */
[----:B------:R-:W2:Y:S02]  /*8500*/  LDCU UR6, c[0x0][0x39c] ;  /* 0x00007380ff0677ac */ /* 0x000ea40008000800 */
[----:B------:R-:W-:Y:S01]  /*8510*/  VIADD R11, R10, UR5 ;  /* 0x000000050a0b7c36 */ /* 0x000fe20008000000 */
[----:B---3--:R-:W-:-:S05]  /*8520*/  PRMT R5, R54, 0x7632, R5 ;  /* 0x0000763236057816 */ /* 0x008fca0000000005 */
[----:B------:R3:W-:Y:S01]  /*8530*/  @P5 STG.E.U16 desc[UR22][R6.64], R5 ;  /* 0x0000000506005986 */ /* 0x0007e2000c101516 */
[----:B------:R-:W-:-:S04]  /*8540*/  LEA R8, P5, R10, R2, 0x1 ;  /* 0x000000020a087211 */ /* 0x000fc800078a08ff */
[----:B------:R-:W-:Y:S01]  /*8550*/  LEA.HI.X.SX32 R9, R10, R3, 0x1, P5 ;  /* 0x000000030a097211 */ /* 0x000fe200028f0eff */
[----:B------:R-:W-:Y:S01]  /*8560*/  VIADD R10, R0, 0x39 ;  /* 0x00000039000a7836 */ /* 0x000fe20000000000 */
[----:B------:R-:W-:-:S03]  /*8570*/  LEA R4, P5, R11, R2, 0x1 ;  /* 0x000000020b047211 */ /* 0x000fc600078a08ff */
[----:B------:R4:W-:Y:S01]  /*8580*/  @P6 STG.E.U16 desc[UR22][R8.64], R56 ;  /* 0x0000003808006986 */ /* 0x0009e2000c101516 */
[----:B---3--:R-:W-:Y:S02]  /*8590*/  PRMT R7, R56, 0x7632, R7 ;  /* 0x0000763238077816 */ /* 0x008fe40000000007 */
[C---:B------:R-:W-:Y:S01]  /*85a0*/  LEA.HI.X.SX32 R5, R11.reuse, R3, 0x1, P5 ;  /* 0x000000030b057211 */ /* 0x040fe200028f0eff */
[----:B------:R-:W-:Y:S01]  /*85b0*/  VIADD R11, R11, UR5 ;  /* 0x000000050b0b7c36 */ /* 0x000fe20008000000 */
[----:B0-----:R-:W-:Y:S01]  /*85c0*/  ISETP.LT.AND P5, PT, R10, UR4, !P0 ;  /* 0x000000040a007c0c */ /* 0x001fe2000c7a1270 */
[----:B------:R-:W0:Y:S02]  /*85d0*/  LDCU UR4, c[0x0][0x39c] ;  /* 0x00007380ff0477ac */ /* 0x000e240008000800 */
[----:B------:R3:W-:Y:S01]  /*85e0*/  @P2 STG.E.U16 desc[UR22][R4.64], R7 ;  /* 0x0000000704002986 */ /* 0x0007e2000c101516 */
[C---:B------:R-:W-:Y:S01]  /*85f0*/  LEA R6, P2, R11.reuse, R2, 0x1 ;  /* 0x000000020b067211 */ /* 0x040fe200078408ff */
[----:B------:R-:W-:-:S02]  /*8600*/  VIADD R10, R11, UR5 ;  /* 0x000000050b0a7c36 */ /* 0x000fc40008000000 */
[----:B----4-:R-:W-:-:S03]  /*8610*/  VIADD R9, R0, 0x3b ;  /* 0x0000003b00097836 */ /* 0x010fc60000000000 */
[----:B------:R-:W-:Y:S02]  /*8620*/  LEA R8, P6, R10, R2, 0x1 ;  /* 0x000000020a087211 */ /* 0x000fe400078c08ff */
[-C--:B---3--:R-:W-:Y:S01]  /*8630*/  LEA.HI.X.SX32 R7, R11, R3.reuse, 0x1, P2 ;  /* 0x000000030b077211 */ /* 0x088fe200010f0eff */
        /* <DEDUP_REMOVED lines=18> */
[----:B------:R4:W-:Y:S01]  /*8760*/  @P4 STG.E.U16 desc[UR22][R4.64], R60 ;  /* 0x0000003c04004986 */ /* 0x0009e2000c101516 */
[----:B--2---:R-:W-:Y:S01]  /*8770*/  ISETP.LT.AND P4, PT, R10, UR6, !P0 ;  /* 0x000000060a007c0c */ /* 0x004fe2000c781270 */
[----:B------:R-:W2:Y:S01]  /*8780*/  LDCU UR6, c[0x0][0x39c] ;  /* 0x00007380ff0677ac */ /* 0x000ea20008000800 */
[C---:B---3--:R-:W-:Y:S01]  /*8790*/  LEA.HI.X.SX32 R7, R11.reuse, R3, 0x1, P6 ;  /* 0x000000030b077211 */ /* 0x048fe200030f0eff */
[----:B------:R-:W-:-:S04]  /*87a0*/  VIADD R11, R11, UR5 ;  /* 0x000000050b0b7c36 */ /* 0x000fc80008000000 */
[C---:B------:R-:W-:Y:S01]  /*87b0*/  VIADD R10, R11.reuse, UR5 ;  /* 0x000000050b0a7c36 */ /* 0x040fe20008000000 */
[----:B----4-:R-:W-:Y:S02]  /*87c0*/  PRMT R5, R60, 0x7632, R5 ;  /* 0x000076323c057816 */ /* 0x010fe40000000005 */
[----:B0-----:R-:W-:Y:S01]  /*87d0*/  ISETP.LT.AND P6, PT, R12, UR4, !P0 ;  /* 0x000000040c007c0c */ /* 0x001fe2000c7c1270 */
[----:B------:R-:W0:Y:S01]  /*87e0*/  LDCU UR4, c[0x0][0x39c] ;  /* 0x00007380ff0477ac */ /* 0x000e220008000800 */
[----:B------:R-:W-:Y:S01]  /*87f0*/  VIADD R12, R0, 0x44 ;  /* 0x00000044000c7836 */ /* 0x000fe20000000000 */
[----:B------:R3:W-:Y:S01]  /*8800*/  @P5 STG.E.U16 desc[UR22][R6.64], R5 ;  /* 0x0000000506005986 */ /* 0x0007e2000c101516 */
[----:B------:R-:W-:-:S04]  /*8810*/  LEA R8, P5, R11, R2, 0x1 ;  /* 0x000000020b087211 */ /* 0x000fc800078a08ff */
[----:B------:R-:W-:Y:S02]  /*8820*/  LEA.HI.X.SX32 R9, R11, R3, 0x1, P5 ;  /* 0x000000030b097211 */ /* 0x000fe400028f0eff */
[----:B------:R-:W-:-:S03]  /*8830*/  LEA R4, P5, R10, R2, 0x1 ;  /* 0x000000020a047211 */ /* 0x000fc600078a08ff */
[----:B------:R4:W-:Y:S01]  /*8840*/  @P2 STG.E.U16 desc[UR22][R8.64], R62 ;  /* 0x0000003e08002986 */ /* 0x0009e2000c101516 */
        /* <DEDUP_REMOVED lines=9> */
[----:B----4-:R-:W-:-:S02]  /*88e0*/  VIADD R8, R0, 0x40 ;  /* 0x0000004000087836 */ /* 0x010fc40000000000 */
[----:B------:R-:W-:Y:S01]  /*88f0*/  VIADD R9, R0, 0x41 ;  /* 0x0000004100097836 */ /* 0x000fe20000000000 */
[-C--:B---3--:R-:W-:Y:S01]  /*8900*/  LEA.HI.X.SX32 R7, R10, R3.reuse, 0x1, P3 ;  /* 0x000000030a077211 */ /* 0x088fe200018f0eff */
        /* <DEDUP_REMOVED lines=92> */
[CC--:B------:R-:W-:Y:S02]  /*8ed0*/  LEA R8, P5, R11.reuse, R2.reuse, 0x1 ;  /* 0x000000020b087211 */ /* 0x0c0fe400078a08ff */
        /* <DEDUP_REMOVED lines=110> */
[----:B------:R-:W-:Y:S01]  /*95c0*/  VIADD R11, R10, UR5 ;  /* 0x000000050a0b7c36 */ /* 0x000fe20008000000 */
        /* <DEDUP_REMOVED lines=19> */
[C---:B------:R-:W-:Y:S01]  /*9700*/  VIADD R9, R0.reuse, 0x5f ;  /* 0x0000005f00097836 */ /* 0x040fe20000000000 */
[-C--:B---3--:R-:W-:Y:S01]  /*9710*/  LEA.HI.X.SX32 R7, R11, R3.reuse, 0x1, P3 ;  /* 0x000000030b077211 */ /* 0x088fe200018f0eff */
        /* <DEDUP_REMOVED lines=73> */
[----:B------:R-:W-:-:S03]  /*9bb0*/  VIADD R5, R0, 0x69 ;  /* 0x0000006900057836 */ /* 0x000fc60000000000 */
[----:B0-----:R-:W-:Y:S01]  /*9bc0*/  ISETP.LT.AND P5, PT, R4, UR4, !P0 ;  /* 0x0000000404007c0c */ /* 0x001fe2000c7a1270 */
[----:B----4-:R-:W-:Y:S01]  /*9bd0*/  VIADD R6, R0, 0x6a ;  /* 0x0000006a00067836 */ /* 0x010fe20000000000 */
[-C--:B------:R-:W-:Y:S01]  /*9be0*/  LEA.HI.X.SX32 R9, R10, R3.reuse, 0x1, P3 ;  /* 0x000000030a097211 */ /* 0x080fe200018f0eff */
[----:B------:R-:W0:Y:S01]  /*9bf0*/  LDCU UR4, c[0x0][0x39c] ;  /* 0x00007380ff0477ac */ /* 0x000e220008000800 */
[-C--:B------:R-:W-:Y:S02]  /*9c00*/  LEA R4, P3, R11, R2.reuse, 0x1 ;  /* 0x000000020b047211 */ /* 0x080fe400078608ff */
[----:B------:R-:W-:Y:S01]  /*9c10*/  PRMT R7, R104, 0x7632, R7 ;  /* 0x0000763268077816 */ /* 0x000fe20000000007 */
[----:B------:R-:W-:Y:S01]  /*9c20*/  @P1 STG.E.U16 desc[UR22][R8.64], R104 ;  /* 0x0000006808001986 */ /* 0x000fe2000c101516 */
[----:B-1----:R-:W-:Y:S01]  /*9c30*/  ISETP.LT.AND P1, PT, R5, UR7, !P0 ;  /* 0x0000000705007c0c */ /* 0x002fe2000c721270 */
[----:B------:R-:W1:Y:S01]  /*9c40*/  LDCU UR7, c[0x0][0x39c] ;  /* 0x00007380ff0777ac */ /* 0x000e620008000800 */
[C---:B------:R-:W-:Y:S01]  /*9c50*/  LEA.HI.X.SX32 R5, R11.reuse, R3, 0x1, P3 ;  /* 0x000000030b057211 */ /* 0x040fe200018f0eff */
[----:B------:R-:W-:Y:S01]  /*9c60*/  VIADD R11, R11, UR5 ;  /* 0x000000050b0b7c36 */ /* 0x000fe20008000000 */
[----:B--2---:R-:W-:Y:S01]  /*9c70*/  ISETP.LT.AND P3, PT, R6, UR6, !P0 ;  /* 0x0000000606007c0c */ /* 0x004fe2000c761270 */
[----:B------:R-:W2:Y:S02]  /*9c80*/  LDCU UR6, c[0x0][0x39c] ;  /* 0x00007380ff0677ac */ /* 0x000ea40008000800 */
[----:B------:R3:W-:Y:S01]  /*9c90*/  @P4 STG.E.U16 desc[UR22][R4.64], R7 ;  /* 0x0000000704004986 */ /* 0x0007e2000c101516 */
[C---:B------:R-:W-:Y:S01]  /*9ca0*/  LEA R6, P4, R11.reuse, R2, 0x1 ;  /* 0x000000020b067211 */ /* 0x040fe200078808ff */
[----:B------:R-:W-:-:S03]  /*9cb0*/  VIADD R10, R11, UR5 ;  /* 0x000000050b0a7c36 */ /* 0x000fc60008000000 */
        /* <DEDUP_REMOVED lines=42> */
[----:B----4-:R-:W-:-:S04]  /*9f60*/  LEA R8, P6, R11, R2, 0x1 ;  /* 0x000000020b087211 */ /* 0x010fc800078c08ff */
[CC--:B------:R-:W-:Y:S01]  /*9f70*/  LEA.HI.X.SX32 R9, R11.reuse, R3.reuse, 0x1, P6 ;  /* 0x000000030b097211 */ /* 0x0c0fe200030f0eff */
[----:B------:R-:W-:Y:S01]  /*9f80*/  VIADD R11, R11, UR5 ;  /* 0x000000050b0b7c36 */ /* 0x000fe20008000000 */
[----:B---3--:R-:W-:Y:S01]  /*9f90*/  LEA.HI.X.SX32 R7, R10, R3, 0x1, P4 ;  /* 0x000000030a077211 */ /* 0x008fe200020f0eff */
[----:B------:R-:W-:Y:S01]  /*9fa0*/  VIADD R4, R0, 0x71 ;  /* 0x0000007100047836 */ /* 0x000fe20000000000 */
[----:B0-----:R-:W-:Y:S01]  /*9fb0*/  ISETP.LT.AND P4, PT, R12, UR4, !P0 ;  /* 0x000000040c007c0c */ /* 0x001fe2000c781270 */
[----:B------:R-:W0:Y:S01]  /*9fc0*/  LDCU UR4, c[0x0][0x39c] ;  /* 0x00007380ff0477ac */ /* 0x000e220008000800 */
[----:B------:R-:W-:Y:S01]  /*9fd0*/  PRMT R5, R112, 0x7632, R5 ;  /* 0x0000763270057816 */ /* 0x000fe20000000005 */
[----:B------:R3:W-:Y:S01]  /*9fe0*/  @P2 STG.E.U16 desc[UR22][R6.64], R112 ;  /* 0x0000007006002986 */ /* 0x0007e2000c101516 */
[----:B--2---:R-:W-:Y:S01]  /*9ff0*/  ISETP.LT.AND P2, PT, R4, UR6, !P0 ;  /* 0x0000000604007c0c */ /* 0x004fe2000c741270 */
[----:B------:R-:W2:Y:S01]  /*a000*/  LDCU UR6, c[0x0][0x39c] ;  /* 0x00007380ff0677ac */ /* 0x000ea20008000800 */
[C---:B------:R-:W-:Y:S01]  /*a010*/  VIADD R10, R11.reuse, UR5 ;  /* 0x000000050b0a7c36 */ /* 0x040fe20008000000 */
[----:B------:R4:W-:Y:S01]  /*a020*/  @P5 STG.E.U16 desc[UR22][R8.64], R5 ;  /* 0x0000000508005986 */ /* 0x0009e2000c101516 */
[----:B------:R-:W-:Y:S01]  /*a030*/  LEA R4, P5, R11, R2, 0x1 ;  /* 0x000000020b047211 */ /* 0x000fe200078a08ff */
[----:B------:R-:W-:-:S02]  /*a040*/  VIADD R12, R0, 0x76 ;  /* 0x00000076000c7836 */ /* 0x000fc40000000000 */
[C---:B---3--:R-:W-:Y:S02]  /*a050*/  VIADD R6, R0.reuse, 0x72 ;  /* 0x0000007200067836 */ /* 0x048fe40000000000 */
        /* <DEDUP_REMOVED lines=21> */
[----:B0-----:R-:W-:Y:S01]  /*a1b0*/  ISETP.LT.AND P4, PT, R10, UR4, !P0 ;  /* 0x000000040a007c0c */ /* 0x001fe2000c781270 */
[----:B------:R-:W0:Y:S01]  /*a1c0*/  LDCU UR4, c[0x0][0x39c] ;  /* 0x00007380ff0477ac */ /* 0x000e220008000800 */
[----:B---3--:R-:W-:Y:S02]  /*a1d0*/  PRMT R7, R116, 0x7632, R7 ;  /* 0x0000763274077816 */ /* 0x008fe40000000007 */
[C---:B------:R-:W-:Y:S01]  /*a1e0*/  LEA.HI.X.SX32 R5, R11.reuse, R3, 0x1, P3 ;  /* 0x000000030b057211 */ /* 0x040fe200018f0eff */
[----:B------:R-:W-:Y:S01]  /*a1f0*/  VIADD R11, R11, UR5 ;  /* 0x000000050b0b7c36 */ /* 0x000fe20008000000 */
[----:B--2---:R-:W-:Y:S01]  /*a200*/  ISETP.LT.AND P3, PT, R12, UR6, !P0 ;  /* 0x000000060c007c0c */ /* 0x004fe2000c761270 */
[----:B------:R-:W2:Y:S01]  /*a210*/  LDCU UR6, c[0x0][0x39c] ;  /* 0x00007380ff0677ac */ /* 0x000ea20008000800 */
[----:B------:R-:W-:Y:S01]  /*a220*/  VIADD R12, R0, 0x7d ;  /* 0x0000007d000c7836 */ /* 0x000fe20000000000 */
[----:B------:R3:W-:Y:S01]  /*a230*/  @P2 STG.E.U16 desc[UR22][R4.64], R7 ;  /* 0x0000000704002986 */ /* 0x0007e2000c101516 */
[C---:B------:R-:W-:Y:S01]  /*a240*/  LEA R6, P2, R11.reuse, R2, 0x1 ;  /* 0x000000020b067211 */ /* 0x040fe200078408ff */
[----:B------:R-:W-:-:S02]  /*a250*/  VIADD R10, R11, UR5 ;  /* 0x000000050b0a7c36 */ /* 0x000fc40008000000 */
[C---:B----4-:R-:W-:Y:S01]  /*a260*/  VIADD R9, R0.reuse, 0x77 ;  /* 0x0000007700097836 */ /* 0x050fe20000000000 */
[-C--:B---3--:R-:W-:Y:S01]  /*a270*/  LEA.HI.X.SX32 R7, R11, R3.reuse, 0x1, P2 ;  /* 0x000000030b077211 */ /* 0x088fe200010f0eff */
[----:B------:R-:W-:Y:S01]  /*a280*/  VIADD R4, R0, 0x78 ;  /* 0x0000007800047836 */ /* 0x000fe20000000000 */
[-C--:B------:R-:W-:Y:S02]  /*a290*/  LEA R8, P2, R10, R2.reuse, 0x1 ;  /* 0x000000020a087211 */ /* 0x080fe400078408ff */
[----:B------:R-:W-:Y:S01]  /*a2a0*/  PRMT R5, R118, 0x7632, R5 ;  /* 0x0000763276057816 */ /* 0x000fe20000000005 */
[----:B------:R-:W-:Y:S01]  /*a2b0*/  @P6 STG.E.U16 desc[UR22][R6.64], R118 ;  /* 0x0000007606006986 */ /* 0x000fe2000c101516 */
[----:B-1----:R-:W-:Y:S01]  /*a2c0*/  ISETP.LT.AND P6, PT, R9, UR7, !P0 ;  /* 0x0000000709007c0c */ /* 0x002fe2000c7c1270 */
[----:B------:R-:W1:Y:S01]  /*a2d0*/  LDCU UR7, c[0x0][0x39c] ;  /* 0x00007380ff0777ac */ /* 0x000e620008000800 */
[C---:B------:R-:W-:Y:S01]  /*a2e0*/  LEA.HI.X.SX32 R9, R10.reuse, R3, 0x1, P2 ;  /* 0x000000030a097211 */ /* 0x040fe200010f0eff */
[----:B------:R-:W-:Y:S01]  /*a2f0*/  VIADD R10, R10, UR5 ;  /* 0x000000050a0a7c36 */ /* 0x000fe20008000000 */
[----:B0-----:R-:W-:Y:S01]  /*a300*/  ISETP.LT.AND P2, PT, R4, UR4, !P0 ;  /* 0x0000000404007c0c */ /* 0x001fe2000c741270 */
[----:B------:R-:W0:Y:S02]  /*a310*/  LDCU UR4, c[0x0][0x39c] ;  /* 0x00007380ff0477ac */ /* 0x000e240008000800 */
[----:B------:R3:W-:Y:S01]  /*a320*/  @P1 STG.E.U16 desc[UR22][R8.64], R5 ;  /* 0x0000000508001986 */ /* 0x0007e2000c101516 */
[C---:B------:R-:W-:Y:S01]  /*a330*/  LEA R4, P1, R10.reuse, R2, 0x1 ;  /* 0x000000020a047211 */ /* 0x040fe200078208ff */
[----:B------:R-:W-:-:S03]  /*a340*/  VIADD R11, R10, UR5 ;  /* 0x000000050a0b7c36 */ /* 0x000fc60008000000 */
[-C--:B---3--:R-:W-:Y:S01]  /*a350*/  LEA.HI.X.SX32 R5, R10, R3.reuse, 0x1, P1 ;  /* 0x000000030a057211 */ /* 0x088fe200008f0eff */
[C---:B------:R-:W-:Y:S01]  /*a360*/  VIADD R10, R0.reuse, 0x79 ;  /* 0x00000079000a7836 */ /* 0x040fe20000000000 */
[C---:B------:R-:W-:Y:S01]  /*a370*/  LEA R6, P1, R11.reuse, R2, 0x1 ;  /* 0x000000020b067211 */ /* 0x040fe200078208ff */
[----:B------:R-:W-:Y:S02]  /*a380*/  VIADD R9, R0, 0x7a ;  /* 0x0000007a00097836 */ /* 0x000fe40000000000 */
[----:B------:R3:W-:Y:S01]  /*a390*/  @P5 STG.E.U16 desc[UR22][R4.64], R120 ;  /* 0x0000007804005986 */ /* 0x0007e2000c101516 */
[C---:B------:R-:W-:Y:S01]  /*a3a0*/  LEA.HI.X.SX32 R7, R11.reuse, R3, 0x1, P1 ;  /* 0x000000030b077211 */ /* 0x040fe200008f0eff */
[----:B------:R-:W-:Y:S01]  /*a3b0*/  VIADD R11, R11, UR5 ;  /* 0x000000050b0b7c36 */ /* 0x000fe20008000000 */
[----:B--2---:R-:W-:Y:S01]  /*a3c0*/  ISETP.LT.AND P1, PT, R10, UR6, !P0 ;  /* 0x000000060a007c0c */ /* 0x004fe2000c721270 */
[----:B------:R-:W-:Y:S01]  /*a3d0*/  VIADD R10, R0, 0x7b ;  /* 0x0000007b000a7836 */ /* 0x000fe20000000000 */
[----:B0-----:R-:W-:Y:S01]  /*a3e0*/  ISETP.LT.AND P5, PT, R9, UR4, !P0 ;  /* 0x0000000409007c0c */ /* 0x001fe2000c7a1270 */
[----:B------:R-:W0:Y:S01]  /*a3f0*/  LDCU UR4, c[0x0][0x39c] ;  /* 0x00007380ff0477ac */ /* 0x000e220008000800 */
[----:B------:R-:W2:Y:S01]  /*a400*/  LDCU UR6, c[0x0][0x39c] ;  /* 0x00007380ff0677ac */ /* 0x000ea20008000800 */
[----:B---3--:R-:W-:-:S05]  /*a410*/  PRMT R5, R120, 0x7632, R5 ;  /* 0x0000763278057816 */ /* 0x008fca0000000005 */
[----:B------:R3:W-:Y:S01]  /*a420*/  @P4 STG.E.U16 desc[UR22][R6.64], R5 ;  /* 0x0000000506004986 */ /* 0x0007e2000c101516 */
[----:B------:R-:W-:-:S04]  /*a430*/  LEA R8, P4, R11, R2, 0x1 ;  /* 0x000000020b087211 */ /* 0x000fc800078808ff */
[C---:B------:R-:W-:Y:S01]  /*a440*/  LEA.HI.X.SX32 R9, R11.reuse, R3, 0x1, P4 ;  /* 0x000000030b097211 */ /* 0x040fe200020f0eff */
[----:B------:R-:W-:Y:S01]  /*a450*/  VIADD R11, R11, UR5 ;  /* 0x000000050b0b7c36 */ /* 0x000fe20008000000 */
[----:B-1----:R-:W-:-:S03]  /*a460*/  ISETP.LT.AND P4, PT, R10, UR7, !P0 ;  /* 0x000000070a007c0c */ /* 0x002fc6000c781270 */
[----:B------:R1:W-:Y:S01]  /*a470*/  @P3 STG.E.U16 desc[UR22][R8.64], R122 ;  /* 0x0000007a08003986 */ /* 0x0003e2000c101516 */
[C---:B------:R-:W-:Y:S01]  /*a480*/  LEA R4, P3, R11.reuse, R2, 0x1 ;  /* 0x000000020b047211 */ /* 0x040fe200078608ff */
[----:B------:R-:W-:-:S03]  /*a490*/  VIADD R10, R11, UR5 ;  /* 0x000000050b0a7c36 */ /* 0x000fc60008000000 */
[----:B---3--:R-:W-:Y:S01]  /*a4a0*/  LEA.HI.X.SX32 R5, R11, R3, 0x1, P3 ;  /* 0x000000030b057211 */ /* 0x008fe200018f0eff */
[----:B------:R-:W-:Y:S01]  /*a4b0*/  VIADD R11, R0, 0x7c ;  /* 0x0000007c000b7836 */ /* 0x000fe20000000000 */
[----:B------:R-:W-:Y:S01]  /*a4c0*/  LEA R6, P3, R10, R2, 0x1 ;  /* 0x000000020a067211 */ /* 0x000fe200078608ff */
[----:B------:R-:W-:-:S03]  /*a4d0*/  VIADD R0, R0, 0x7f ;  /* 0x0000007f00007836 */ /* 0x000fc60000000000 */
[C---:B------:R-:W-:Y:S01]  /*a4e0*/  LEA.HI.X.SX32 R7, R10.reuse, R3, 0x1, P3 ;  /* 0x000000030a077211 */ /* 0x040fe200018f0eff */
[----:B------:R-:W-:Y:S01]  /*a4f0*/  VIADD R10, R10, UR5 ;  /* 0x000000050a0a7c36 */ /* 0x000fe20008000000 */
[----:B-1----:R-:W-:Y:S02]  /*a500*/  PRMT R9, R122, 0x7632, R9 ;  /* 0x000076327a097816 */ /* 0x002fe40000000009 */
[----:B0-----:R-:W-:Y:S01]  /*a510*/  ISETP.LT.AND P3, PT, R11, UR4, !P0 ;  /* 0x000000040b007c0c */ /* 0x001fe2000c761270 */
[C---:B------:R-:W-:Y:S01]  /*a520*/  VIADD R11, R10.reuse, UR5 ;  /* 0x000000050a0b7c36 */ /* 0x040fe20008000000 */
[----:B------:R-:W0:Y:S01]  /*a530*/  LDCU UR4, c[0x0][0x39c] ;  /* 0x00007380ff0477ac */ /* 0x000e220008000800 */
[----:B------:R1:W-:Y:S04]  /*a540*/  @P6 STG.E.U16 desc[UR22][R4.64], R9 ;  /* 0x0000000904006986 */ /* 0x0003e8000c101516 */
[----:B------:R3:W-:Y:S01]  /*a550*/  @P2 STG.E.U16 desc[UR22][R6.64], R124 ;  /* 0x0000007c06002986 */ /* 0x0007e2000c101516 */
[----:B------:R-:W-:-:S04]  /*a560*/  LEA R8, P2, R10, R2, 0x1 ;  /* 0x000000020a087211 */ /* 0x000fc800078408ff */
[----:B-1----:R-:W-:Y:S01]  /*a570*/  LEA.HI.X.SX32 R9, R10, R3, 0x1, P2 ;  /* 0x000000030a097211 */ /* 0x002fe200010f0eff */
[C---:B------:R-:W-:Y:S01]  /*a580*/  VIADD R10, R11.reuse, UR5 ;  /* 0x000000050b0a7c36 */ /* 0x040fe20008000000 */
[----:B------:R-:W-:Y:S02]  /*a590*/  PRMT R5, R124, 0x7632, R5 ;  /* 0x000076327c057816 */ /* 0x000fe40000000005 */
[----:B--2---:R-:W-:Y:S01]  /*a5a0*/  ISETP.LT.AND P2, PT, R12, UR6, !P0 ;  /* 0x000000060c007c0c */ /* 0x004fe2000c741270 */
[C---:B------:R-:W-:Y:S01]  /*a5b0*/  VIADD R13, R10.reuse, UR5 ;  /* 0x000000050a0d7c36 */ /* 0x040fe20008000000 */
[----:B------:R-:W1:Y:S01]  /*a5c0*/  LDCU UR6, c[0x0][0x39c] ;  /* 0x00007380ff0677ac */ /* 0x000e620008000800 */
[----:B------:R2:W-:Y:S01]  /*a5d0*/  @P1 STG.E.U16 desc[UR22][R8.64], R5 ;  /* 0x0000000508001986 */ /* 0x0005e2000c101516 */
[-C--:B------:R-:W-:Y:S01]  /*a5e0*/  LEA R4, P1, R11, R2.reuse, 0x1 ;  /* 0x000000020b047211 */ /* 0x080fe200078208ff */
[----:B------:R-:W-:Y:S01]  /*a5f0*/  VIADD R14, R13, UR5 ;  /* 0x000000050d0e7c36 */ /* 0x000fe20008000000 */
[----:B---3--:R-:W-:-:S03]  /*a600*/  LEA R6, P6, R10, R2, 0x1 ;  /* 0x000000020a067211 */ /* 0x008fc600078c08ff */
[----:B------:R-:W-:Y:S01]  /*a610*/  VIADD R15, R14, UR5 ;  /* 0x000000050e0f7c36 */ /* 0x000fe20008000000 */
[-C--:B------:R-:W-:Y:S02]  /*a620*/  LEA.HI.X.SX32 R7, R10, R3.reuse, 0x1, P6 ;  /* 0x000000030a077211 */ /* 0x080fe400030f0eff */
[-C--:B------:R-:W-:Y:S01]  /*a630*/  LEA R12, P6, R14, R2.reuse, 0x1 ;  /* 0x000000020e0c7211 */ /* 0x080fe200078c08ff */
[----:B------:R-:W-:Y:S01]  /*a640*/  VIADD R16, R15, UR5 ;  /* 0x000000050f107c36 */ /* 0x000fe20008000000 */
[----:B--2---:R-:W-:Y:S02]  /*a650*/  LEA.HI.X.SX32 R5, R11, R3, 0x1, P1 ;  /* 0x000000030b057211 */ /* 0x004fe400008f0eff */
[----:B------:R-:W-:-:S03]  /*a660*/  LEA R10, P1, R13, R2, 0x1 ;  /* 0x000000020d0a7211 */ /* 0x000fc600078208ff */
[----:B------:R2:W-:Y:S01]  /*a670*/  @P5 STG.E.U16 desc[UR22][R4.64], R126 ;  /* 0x0000007e04005986 */ /* 0x0005e2000c101516 */
[-C--:B------:R-:W-:Y:S02]  /*a680*/  LEA.HI.X.SX32 R11, R13, R3.reuse, 0x1, P1 ;  /* 0x000000030d0b7211 */ /* 0x080fe400008f0eff */
[-C--:B------:R-:W-:Y:S02]  /*a690*/  LEA.HI.X.SX32 R13, R14, R3.reuse, 0x1, P6 ;  /* 0x000000030e0d7211 */ /* 0x080fe400030f0eff */
[----:B------:R-:W-:Y:S02]  /*a6a0*/  LEA R8, P6, R16, R2, 0x1 ;  /* 0x0000000210087211 */ /* 0x000fe400078c08ff */
[----:B0-----:R-:W-:Y:S02]  /*a6b0*/  ISETP.LT.AND P1, PT, R17, UR4, !P0 ;  /* 0x0000000411007c0c */ /* 0x001fe4000c721270 */
[----:B-1----:R-:W-:Y:S02]  /*a6c0*/  ISETP.LT.AND P0, PT, R0, UR6, !P0 ;  /* 0x0000000600007c0c */ /* 0x002fe4000c701270 */
[----:B------:R-:W-:-:S02]  /*a6d0*/  LEA.HI.X.SX32 R9, R16, R3, 0x1, P6 ;  /* 0x0000000310097211 */ /* 0x000fc400030f0eff */
[----:B------:R-:W-:Y:S02]  /*a6e0*/  PRMT R0, R126, 0x7632, R0 ;  /* 0x000076327e007816 */ /* 0x000fe40000000000 */
[C---:B------:R-:W-:Y:S02]  /*a6f0*/  LEA R2, P6, R15.reuse, R2, 0x1 ;  /* 0x000000020f027211 */ /* 0x040fe400078c08ff */
[----:B--2---:R-:W-:Y:S01]  /*a700*/  PRMT R5, R128, 0x7632, R5 ;  /* 0x0000763280057816 */ /* 0x004fe20000000005 */
[----:B------:R0:W-:Y:S01]  /*a710*/  @P4 STG.E.U16 desc[UR22][R6.64], R0 ;  /* 0x0000000006004986 */ /* 0x0001e2000c101516 */
[----:B------:R-:W-:-:S03]  /*a720*/  LEA.HI.X.SX32 R3, R15, R3, 0x1, P6 ;  /* 0x000000030f037211 */ /* 0x000fc600030f0eff */
[----:B------:R1:W-:Y:S04]  /*a730*/  @P3 STG.E.U16 desc[UR22][R10.64], R128 ;  /* 0x000000800a003986 */ /* 0x0003e8000c101516 */
[----:B------:R1:W-:Y:S01]  /*a740*/  @P2 STG.E.U16 desc[UR22][R12.64], R5 ;  /* 0x000000050c002986 */ /* 0x0003e2000c101516 */
[----:B0-----:R-:W-:-:S03]  /*a750*/  PRMT R7, R130, 0x7632, R7 ;  /* 0x0000763282077816 */ /* 0x001fc60000000007 */
[----:B------:R1:W-:Y:S04]  /*a760*/  @P1 STG.E.U16 desc[UR22][R2.64], R130 ;  /* 0x0000008202001986 */ /* 0x0003e8000c101516 */
[----:B------:R1:W-:Y:S01]  /*a770*/  @P0 STG.E.U16 desc[UR22][R8.64], R7 ;  /* 0x0000000708000986 */ /* 0x0003e2000c101516 */
[----:B-----5:R-:W-:Y:S06]  /*a780*/  BAR.SYNC.DEFER_BLOCKING 0x0 ;  /* 0x0000000000007b1d */ /* 0x020fec0000010000 */
[----:B------:R-:W-:Y:S05]  /*a790*/  BRA.U UP0, `(.L_x_14) ;  /* 0x0000000100a07547 */ /* 0x000fea000b800000 */
[----:B------:R-:W0:Y:S01]  /*a7a0*/  S2UR UR5, SR_CgaCtaId ;  /* 0x00000000000579c3 */ /* 0x000e220000008800 */
[----:B------:R-:W-:Y:S01]  /*a7b0*/  NOP ;  /* 0x0000000000007918 */ /* 0x000fe20000000000 */
[----:B------:R-:W-:Y:S01]  /*a7c0*/  UMOV UR4, 0x50 ;  /* 0x0000005000047882 */ /* 0x000fe20000000000 */
[----:B------:R-:W-:Y:S02]  /*a7d0*/  IMAD.U32 R0, RZ, RZ, UR10 ;  /* 0x0000000aff007e24 */ /* 0x000fe4000f8e00ff */
[----:B-1----:R-:W-:Y:S02]  /*a7e0*/  IMAD.MOV.U32 R3, RZ, RZ, 0xff ;  /* 0x000000ffff037424 */ /* 0x002fe400078e00ff */
[----:B------:R-:W-:Y:S01]  /*a7f0*/  IMAD.MOV.U32 R7, RZ, RZ, 0x1 ;  /* 0x00000001ff077424 */ /* 0x000fe200078e00ff */
[----:B------:R-:W-:-:S04]  /*a800*/  LOP3.LUT R0, R0, 0xffff, RZ, 0xc0, !PT ;  /* 0x0000ffff00007812 */ /* 0x000fc800078ec0ff */
[----:B------:R-:W-:-:S05]  /*a810*/  SHF.R.U32.HI R0, RZ, 0x5, R0 ;  /* 0x00000005ff007819 */ /* 0x000fca0000011600 */
[----:B------:R-:W-:Y:S01]  /*a820*/  VIADD R2, R0, 0x10 ;  /* 0x0000001000027836 */ /* 0x000fe20000000000 */
[----:B------:R-:W-:Y:S01]  /*a830*/  SHF.L.U32 R0, R3, R0, RZ ;  /* 0x0000000003007219 */ /* 0x000fe200000006ff */
[----:B0-----:R-:W-:-:S03]  /*a840*/  ULEA UR6, UR5, UR4, 0x18 ;  /* 0x0000000405067291 */ /* 0x001fc6000f8ec0ff */
[----:B------:R-:W-:-:S04]  /*a850*/  SHF.L.U32 R3, R7, R2, RZ ;  /* 0x0000000207037219 */ /* 0x000fc800000006ff */
[----:B------:R-:W-:Y:S02]  /*a860*/  LOP3.LUT R0, R3, R0, RZ, 0xfc, !PT ;  /* 0x0000000003007212 */ /* 0x000fe400078efcff */
[----:B------:R-:W0:Y:S02]  /*a870*/  LDS R5, [UR6] ;  /* 0x00000006ff057984 */ /* 0x000e240008000800 */
[C---:B------:R-:W-:Y:S02]  /*a880*/  LOP3.LUT R2, R0.reuse, 0xffff, RZ, 0xc0, !PT ;  /* 0x0000ffff00027812 */ /* 0x040fe400078ec0ff */
[----:B0-----:R-:W-:-:S04]  /*a890*/  LOP3.LUT R3, R0, 0xffff, R5, 0x80, !PT ;  /* 0x0000ffff00037812 */ /* 0x001fc800078e8005 */
[----:B------:R-:W-:-:S13]  /*a8a0*/  ISETP.NE.AND P0, PT, R3, R2, PT ;  /* 0x000000020300720c */ /* 0x000fda0003f05270 */
[----:B------:R-:W-:Y:S05]  /*a8b0*/  @P0 BRA `(.L_x_15) ;  /* 0x0000000000500947 */ /* 0x000fea0003800000 */
[----:B------:R-:W-:Y:S02]  /*a8c0*/  SHF.R.U32.HI R5, RZ, 0x10, R5 ;  /* 0x00000010ff057819 */ /* 0x000fe40000011605 */
[----:B------:R-:W-:-:S04]  /*a8d0*/  SHF.R.U32.HI R2, RZ, 0x10, R0 ;  /* 0x00000010ff027819 */ /* 0x000fc80000011600 */
[----:B------:R-:W-:-:S04]  /*a8e0*/  LOP3.LUT R5, R5, R2, RZ, 0xc0, !PT ;  /* 0x0000000205057212 */ /* 0x000fc800078ec0ff */
[----:B------:R-:W-:-:S13]  /*a8f0*/  ISETP.NE.AND P0, PT, R5, R2, PT ;  /* 0x000000020500720c */ /* 0x000fda0003f05270 */
[----:B------:R-:W-:Y:S05]  /*a900*/  @P0 BRA `(.L_x_16) ;  /* 0x0000000000300947 */ /* 0x000fea0003800000 */
[----:B------:R-:W-:Y:S01]  /*a910*/  R2UR UR4, R0 ;  /* 0x00000000000472ca */ /* 0x000fe200000e0000 */
[----:B------:R-:W-:Y:S01]  /*a920*/  VOTEU.ANY UR5, UPT, PT ;  /* 0x0000000000057886 */ /* 0x000fe200038e0100 */
[----:B------:R-:W0:Y:S01]  /*a930*/  S2R R0, SR_LANEID ;  /* 0x0000000000007919 */ /* 0x000e220000000000 */
[----:B------:R-:W-:-:S10]  /*a940*/  UFLO.U32 UR5, UR5 ;  /* 0x00000005000572bd */ /* 0x000fd400080e0000 */
[----:B------:R-:W-:-:S06]  /*a950*/  ULOP3.LUT UR4, URZ, UR4, URZ, 0x33, !UPT ;  /* 0x00000004ff047292 */ /* 0x000fcc000f8e33ff */
[----:B------:R-:W-:-:S04]  /*a960*/  IMAD.U32 R2, RZ, RZ, UR4 ;  /* 0x00000004ff027e24 */ /* 0x000fc8000f8e00ff */
[----:B------:R-:W1:Y:S02]  /*a970*/  REDUX UR7, R2 ;  /* 0x00000000020773c4 */ /* 0x000e640000000000 */
[----:B------:R2:W-:Y:S01]  /*a980*/  UTCATOMSWS.AND URZ, UR4 ;  /* 0x0000000400ff79e3 */ /* 0x0005e20008000000 */
[----:B0-----:R-:W-:Y:S01]  /*a990*/  ISETP.EQ.U32.AND P0, PT, R0, UR5, PT ;  /* 0x0000000500007c0c */ /* 0x001fe2000bf02070 */
[----:B-1----:R-:W-:-:S12]  /*a9a0*/  IMAD.U32 R0, RZ, RZ, UR7 ;  /* 0x00000007ff007e24 */ /* 0x002fd8000f8e00ff */
[----:B------:R2:W-:Y:S01]  /*a9b0*/  @P0 ATOMS.AND RZ, [UR6], R0 ;  /* 0x00000000ffff098c */ /* 0x0005e2000a800006 */
[----:B------:R-:W-:Y:S05]  /*a9c0*/  BRA `(.L_x_14) ;  /* 0x0000000000147947 */ /* 0x000fea0003800000 */
.L_x_16:
[----:B------:R-:W-:-:S07]  /*a9d0*/  MOV R2, 0xa9f0 ;  /* 0x0000a9f000027802 */ /* 0x000fce0000000f00 */
[----:B------:R-:W-:Y:S05]  /*a9e0*/  CALL.REL.NOINC `($__internal_0_$__cuda_sm10x_tcgen05_guardrail_trap_col_being_dealloced_not_returned_by_alloc) ;  /* 0x00000000002c7944 */ /* 0x000fea0003c00000 */
[----:B------:R-:W-:Y:S05]  /*a9f0*/  BRA `(.L_x_14) ;  /* 0x0000000000087947 */ /* 0x000fea0003800000 */
.L_x_15:
[----:B------:R-:W-:-:S07]  /*aa00*/  MOV R2, 0xaa20 ;  /* 0x0000aa2000027802 */ /* 0x000fce0000000f00 */
[----:B------:R-:W-:Y:S05]  /*aa10*/  CALL.REL.NOINC `($__internal_2_$__cuda_sm10x_tcgen05_guardrail_trap_unallocated_columns_being_dealloced) ;  /* 0x0000000000387944 */ /* 0x000fea0003c00000 */
.L_x_14:
[----:B------:R-:W-:Y:S01]  /*aa20*/  NOP ;  /* 0x0000000000007918 */ /* 0x000fe20000000000 */
[----:B--2---:R-:W-:Y:S05]  /*aa30*/  EXIT ;  /* 0x000000000000794d */ /* 0x004fea0003800000 */
.L_x_9:
[----:B------:R-:W0:Y:S02]  /*aa40*/  SYNCS.PHASECHK.TRANS64.TRYWAIT P1, [UR8], R10 ;  /* 0x0000000aff0075a7 */ /* 0x000e240008021108 */
[----:B0-----:R-:W-:Y:S05]  /*aa50*/  @!P1 BRA `(.L_x_9) ;  /* 0xfffffffc00f89947 */ /* 0x001fea000383ffff */
[----:B------:R-:W-:Y:S05]  /*aa60*/  BRA `(.L_x_17) ;  /* 0xffffffb000787947 */ /* 0x000fea000383ffff */
.L_x_13:
[----:B------:R-:W1:Y:S02]  /*aa70*/  SYNCS.PHASECHK.TRANS64.TRYWAIT P0, [UR8], R3 ;  /* 0x00000003ff0075a7 */ /* 0x000e640008001108 */
[----:B-1----:R-:W-:Y:S05]  /*aa80*/  @!P0 BRA `(.L_x_13) ;  /* 0xfffffffc00f88947 */ /* 0x002fea000383ffff */
[----:B------:R-:W-:Y:S05]  /*aa90*/  BRA `(.L_x_12) ;  /* 0xffffffbc005c7947 */ /* 0x000fea000383ffff */
        .weak           $__internal_0_$__cuda_sm10x_tcgen05_guardrail_trap_col_being_dealloced_not_returned_by_alloc
        .type           $__internal_0_$__cuda_sm10x_tcgen05_guardrail_trap_col_being_dealloced_not_returned_by_alloc,@function
        .size           $__internal_0_$__cuda_sm10x_tcgen05_guardrail_trap_col_being_dealloced_not_returned_by_alloc,($__internal_1_$__cuda_sm10x_tcgen05_guardrail_trap_phase_invalid_during_alloc - $__internal_0_$__cuda_sm10x_tcgen05_guardrail_trap_col_being_dealloced_not_returned_by_alloc)
$__internal_0_$__cuda_sm10x_tcgen05_guardrail_trap_col_being_dealloced_not_returned_by_alloc:
[----:B------:R-:W-:Y:S05]  /*aaa0*/  BPT.TRAP 0x1 ;  /* 0x000000040000795c */ /* 0x000fea0000300000 */
[----:B------:R-:W-:-:S04]  /*aab0*/  IMAD.MOV.U32 R3, RZ, RZ, 0x0 ;  /* 0x00000000ff037424 */ /* 0x000fc800078e00ff */
[----:B------:R-:W-:Y:S05]  /*aac0*/  RET.REL.NODEC R2 `(matmul_kernel) ;  /* 0xffffff54024c7950 */ /* 0x000fea0003c3ffff */
        .weak           $__internal_1_$__cuda_sm10x_tcgen05_guardrail_trap_phase_invalid_during_alloc
        .type           $__internal_1_$__cuda_sm10x_tcgen05_guardrail_trap_phase_invalid_during_alloc,@function
        .size           $__internal_1_$__cuda_sm10x_tcgen05_guardrail_trap_phase_invalid_during_alloc,($__internal_2_$__cuda_sm10x_tcgen05_guardrail_trap_unallocated_columns_being_dealloced - $__internal_1_$__cuda_sm10x_tcgen05_guardrail_trap_phase_invalid_during_alloc)
$__internal_1_$__cuda_sm10x_tcgen05_guardrail_trap_phase_invalid_during_alloc:
[----:B------:R-:W-:Y:S05]  /*aad0*/  BPT.TRAP 0x1 ;  /* 0x000000040000795c */ /* 0x000fea0000300000 */
[----:B------:R-:W-:-:S04]  /*aae0*/  IMAD.MOV.U32 R3, RZ, RZ, 0x0 ;  /* 0x00000000ff037424 */ /* 0x000fc800078e00ff */
[----:B------:R-:W-:Y:S05]  /*aaf0*/  RET.REL.NODEC R2 `(matmul_kernel) ;  /* 0xffffff5402407950 */ /* 0x000fea0003c3ffff */
        .weak           $__internal_2_$__cuda_sm10x_tcgen05_guardrail_trap_unallocated_columns_being_dealloced
        .type           $__internal_2_$__cuda_sm10x_tcgen05_guardrail_trap_unallocated_columns_being_dealloced,@function
        .size           $__internal_2_$__cuda_sm10x_tcgen05_guardrail_trap_unallocated_columns_being_dealloced,(.L_x_21 - $__internal_2_$__cuda_sm10x_tcgen05_guardrail_trap_unallocated_columns_being_dealloced)
$__internal_2_$__cuda_sm10x_tcgen05_guardrail_trap_unallocated_columns_being_dealloced:
[----:B------:R-:W-:Y:S05]  /*ab00*/  BPT.TRAP 0x1 ;  /* 0x000000040000795c */ /* 0x000fea0000300000 */
[----:B------:R-:W-:-:S04]  /*ab10*/  IMAD.MOV.U32 R3, RZ, RZ, 0x0 ;  /* 0x00000000ff037424 */ /* 0x000fc800078e00ff */
[----:B------:R-:W-:Y:S05]  /*ab20*/  RET.REL.NODEC R2 `(matmul_kernel) ;  /* 0xffffff5402347950 */ /* 0x000fea0003c3ffff */
.L_x_18:
[----:B------:R-:W-:-:S00]  /*ab30*/  BRA `(.L_x_18) ;  /* 0xfffffffc00fc7947 */ /* 0x000fc0000383ffff */
[----:B------:R-:W-:-:S00]  /*ab40*/  NOP ;  /* 0x0000000000007918 */ /* 0x000fc00000000000 */
        /* <DEDUP_REMOVED lines=11> */
.L_x_21:


//--------------------- .nv.shared.matmul_kernel  --------------------------
	.section	.nv.shared.matmul_kernel,"aw",@nobits
	.sectionflags	@""
	.align	16
	.zero		1024


//--------------------- .nv.shared.reserved.0     --------------------------
	.section	.nv.shared.reserved.0,"aw",@nobits
	.align	8
	.weak		__nv_reservedSMEM_offset_0_alias
	.size		__nv_reservedSMEM_offset_0_alias, 0, 64
	.other		__nv_reservedSMEM_offset_0_alias,@"STO_CUDA_RESERVED_SHARED STV_DEFAULT"
__nv_reservedSMEM_offset_0_alias:
	.zero		0
.nv.shared.reserved.0:
	.zero		64
	.weak		__nv_reservedSMEM_allocation_phase
	.type		__nv_reservedSMEM_allocation_phase,@object
	.size		__nv_reservedSMEM_allocation_phase,(.L_0 - __nv_reservedSMEM_allocation_phase)
__nv_reservedSMEM_allocation_phase:
	.zero		1
.L_0:
	.zero		7
	.weak		__nv_reservedSMEM_devtool_atexit_pc
	.type		__nv_reservedSMEM_devtool_atexit_pc,@object
	.size		__nv_reservedSMEM_devtool_atexit_pc,(__nv_reservedSMEM_allocation_mask - __nv_reservedSMEM_devtool_atexit_pc)
__nv_reservedSMEM_devtool_atexit_pc:
	.zero		8
	.weak		__nv_reservedSMEM_allocation_mask
	.type		__nv_reservedSMEM_allocation_mask,@object
	.size		__nv_reservedSMEM_allocation_mask,(.L_2 - __nv_reservedSMEM_allocation_mask)
__nv_reservedSMEM_allocation_mask:
	.zero		4
.L_2:


//--------------------- .nv.constant0.matmul_kernel --------------------------
	.section	.nv.constant0.matmul_kernel,"a",@progbits
	.sectionflags	@""
	.align	4
.nv.constant0.matmul_kernel:
	.zero		976


//--------------------- SYMBOLS --------------------------

	.type		.nv.reservedSmem.offset0,@object
	.size		.nv.reservedSmem.offset0,0x4
	.type		.nv.reservedSmem.cap,@object
	.size		.nv.reservedSmem.cap,0x4
